	.target	sm_90a

	.elftype	@"ET_EXEC"


//--------------------- .note.nv.tkinfo           --------------------------
	.section	.note.nv.tkinfo,"",@"SHT_NOTE"
	.sectionflags	@"SHF_NOTE_NV_TKINFO"
	.tkinfo
        /*0018*/ 	.word	0x00000002
        /*0030*/ 	.string	""
        /*0030*/ 	.string	"ptxas"
        /*0030*/ 	.string	"Cuda compilation tools, release 13.0, V13.0.88"
        /*0030*/ 	.string	"Build cuda_13.0.r13.0/compiler.36424714_0"
        /*0030*/ 	.string	"-arch sm_90a -m 64 "



//--------------------- .note.nv.cuinfo           --------------------------
	.section	.note.nv.cuinfo,"",@"SHT_NOTE"
	.sectionflags	@"SHF_NOTE_NV_CUINFO"
        /*0018*/ 	.short	0x0002
        /*001a*/ 	.short	0x005a
        /*001c*/ 	.short	0x0082
	.zero		2


//--------------------- .nv.info                  --------------------------
	.section	.nv.info,"",@"SHT_CUDA_INFO"
	.align	4


	//----- nvinfo : EIATTR_REGCOUNT
	.align		4
        /*0000*/ 	.byte	0x04, 0x2f
        /*0002*/ 	.short	(.L_12 - .L_11)
	.align		4
.L_11:
        /*0004*/ 	.word	index@(_ZN7cutlass13device_kernelINS_4gemm6kernel13GemmUniversalIN4cute5tupleIJiiiiEEENS1_10collective13CollectiveMmaINS1_37MainloopSm90TmaGmmaWarpSpecializedFP8ILi6ENS5_IJNS4_1CILi1EEESB_SB_EEENS1_32KernelTmaWarpSpecializedPingpongEEENS5_IJNSA_ILi64EEENSA_ILi224EEENSA_ILi128EEEEEENS_12float_e4m3_tENS5_IJlSB_lEEESJ_SK_NS4_8TiledMMAINS4_8MMA_AtomIJNS4_4SM904GMMA30MMA_64x32x32_F32E4M3E4M3_SS_TNILNSO_7ScaleInE1ELSQ_1EEEEEENS4_6LayoutISC_NS5_IJNSA_ILi0EEESU_SU_EEEEENS5_IJNS4_10UnderscoreESX_SX_EEEEENS4_13SM90_TMA_LOADENS4_14ComposedLayoutINS4_7SwizzleILi3ELi4ELi3EEENS4_18smem_ptr_flag_bitsILi8EEENST_INS5_IJNSA_ILi8EEESH_EEENS5_IJSH_SB_EEEEEEEvNS4_8identityES10_S1A_vS1B_EENS_8epilogue10collective6detail29Sm90TmaWarpSpecializedAdapterINS1E_15DefaultEpilogueISJ_SK_SK_NS1D_6thread17LinearCombinationISJ_Li1EffLNS1I_9ScaleType4KindE0ELNS_15FloatRoundStyleE2ESJ_EENS1_15EpilogueDefaultEEEEEvvEEEEvNT_6ParamsE)
        /*0008*/ 	.word	0x000000a8


	//----- nvinfo : EIATTR_FRAME_SIZE
	.align		4
.L_12:
        /*000c*/ 	.byte	0x04, 0x11
        /*000e*/ 	.short	(.L_14 - .L_13)
	.align		4
.L_13:
        /*0010*/ 	.word	index@(_ZN7cutlass13device_kernelINS_4gemm6kernel13GemmUniversalIN4cute5tupleIJiiiiEEENS1_10collective13CollectiveMmaINS1_37MainloopSm90TmaGmmaWarpSpecializedFP8ILi6ENS5_IJNS4_1CILi1EEESB_SB_EEENS1_32KernelTmaWarpSpecializedPingpongEEENS5_IJNSA_ILi64EEENSA_ILi224EEENSA_ILi128EEEEEENS_12float_e4m3_tENS5_IJlSB_lEEESJ_SK_NS4_8TiledMMAINS4_8MMA_AtomIJNS4_4SM904GMMA30MMA_64x32x32_F32E4M3E4M3_SS_TNILNSO_7ScaleInE1ELSQ_1EEEEEENS4_6LayoutISC_NS5_IJNSA_ILi0EEESU_SU_EEEEENS5_IJNS4_10UnderscoreESX_SX_EEEEENS4_13SM90_TMA_LOADENS4_14ComposedLayoutINS4_7SwizzleILi3ELi4ELi3EEENS4_18smem_ptr_flag_bitsILi8EEENST_INS5_IJNSA_ILi8EEESH_EEENS5_IJSH_SB_EEEEEEEvNS4_8identityES10_S1A_vS1B_EENS_8epilogue10collective6detail29Sm90TmaWarpSpecializedAdapterINS1E_15DefaultEpilogueISJ_SK_SK_NS1D_6thread17LinearCombinationISJ_Li1EffLNS1I_9ScaleType4KindE0ELNS_15FloatRoundStyleE2ESJ_EENS1_15EpilogueDefaultEEEEEvvEEEEvNT_6ParamsE)
        /*0014*/ 	.word	0x00000020


	//----- nvinfo : EIATTR_MIN_STACK_SIZE
	.align		4
.L_14:
        /*0018*/ 	.byte	0x04, 0x12
        /*001a*/ 	.short	(.L_16 - .L_15)
	.align		4
.L_15:
        /*001c*/ 	.word	index@(_ZN7cutlass13device_kernelINS_4gemm6kernel13GemmUniversalIN4cute5tupleIJiiiiEEENS1_10collective13CollectiveMmaINS1_37MainloopSm90TmaGmmaWarpSpecializedFP8ILi6ENS5_IJNS4_1CILi1EEESB_SB_EEENS1_32KernelTmaWarpSpecializedPingpongEEENS5_IJNSA_ILi64EEENSA_ILi224EEENSA_ILi128EEEEEENS_12float_e4m3_tENS5_IJlSB_lEEESJ_SK_NS4_8TiledMMAINS4_8MMA_AtomIJNS4_4SM904GMMA30MMA_64x32x32_F32E4M3E4M3_SS_TNILNSO_7ScaleInE1ELSQ_1EEEEEENS4_6LayoutISC_NS5_IJNSA_ILi0EEESU_SU_EEEEENS5_IJNS4_10UnderscoreESX_SX_EEEEENS4_13SM90_TMA_LOADENS4_14ComposedLayoutINS4_7SwizzleILi3ELi4ELi3EEENS4_18smem_ptr_flag_bitsILi8EEENST_INS5_IJNSA_ILi8EEESH_EEENS5_IJSH_SB_EEEEEEEvNS4_8identityES10_S1A_vS1B_EENS_8epilogue10collective6detail29Sm90TmaWarpSpecializedAdapterINS1E_15DefaultEpilogueISJ_SK_SK_NS1D_6thread17LinearCombinationISJ_Li1EffLNS1I_9ScaleType4KindE0ELNS_15FloatRoundStyleE2ESJ_EENS1_15EpilogueDefaultEEEEEvvEEEEvNT_6ParamsE)
        /*0020*/ 	.word	0x00000020
.L_16:


//--------------------- .nv.compat                --------------------------
	.section	.nv.compat,"",@"SHT_CUDA_COMPAT_INFO"
	.align	4
        /*0000*/ 	.byte	0x02, 0x09, 0x01, 0x00, 0x02, 0x02, 0x04, 0x00, 0x02, 0x05, 0x05, 0x00, 0x03, 0x07, 0x01, 0x01
        /*0010*/ 	.byte	0x02, 0x03, 0x01, 0x00, 0x02, 0x06, 0x01, 0x00, 0x04, 0x0b, 0x08, 0x00, 0x00, 0x00, 0x00, 0x00
        /*0020*/ 	.byte	0x00, 0x00, 0x00, 0x00


//--------------------- .nv.info._ZN7cutlass13device_kernelINS_4gemm6kernel13GemmUniversalIN4cute5tupleIJiiiiEEENS1_10collective13CollectiveMmaINS1_37MainloopSm90TmaGmmaWarpSpecializedFP8ILi6ENS5_IJNS4_1CILi1EEESB_SB_EEENS1_32KernelTmaWarpSpecializedPingpongEEENS5_IJNSA_ILi64EEENSA_ILi224EEENSA_ILi128EEEEEENS_12float_e4m3_tENS5_IJlSB_lEEESJ_SK_NS4_8TiledMMAINS4_8MMA_AtomIJNS4_4SM904GMMA30MMA_64x32x32_F32E4M3E4M3_SS_TNILNSO_7ScaleInE1ELSQ_1EEEEEENS4_6LayoutISC_NS5_IJNSA_ILi0EEESU_SU_EEEEENS5_IJNS4_10UnderscoreESX_SX_EEEEENS4_13SM90_TMA_LOADENS4_14ComposedLayoutINS4_7SwizzleILi3ELi4ELi3EEENS4_18smem_ptr_flag_bitsILi8EEENST_INS5_IJNSA_ILi8EEESH_EEENS5_IJSH_SB_EEEEEEEvNS4_8identityES10_S1A_vS1B_EENS_8epilogue10collective6detail29Sm90TmaWarpSpecializedAdapterINS1E_15DefaultEpilogueISJ_SK_SK_NS1D_6thread17LinearCombinationISJ_Li1EffLNS1I_9ScaleType4KindE0ELNS_15FloatRoundStyleE2ESJ_EENS1_15EpilogueDefaultEEEEEvvEEEEvNT_6ParamsE --------------------------
	.section	.nv.info._ZN7cutlass13device_kernelINS_4gemm6kernel13GemmUniversalIN4cute5tupleIJiiiiEEENS1_10collective13CollectiveMmaINS1_37MainloopSm90TmaGmmaWarpSpecializedFP8ILi6ENS5_IJNS4_1CILi1EEESB_SB_EEENS1_32KernelTmaWarpSpecializedPingpongEEENS5_IJNSA_ILi64EEENSA_ILi224EEENSA_ILi128EEEEEENS_12float_e4m3_tENS5_IJlSB_lEEESJ_SK_NS4_8TiledMMAINS4_8MMA_AtomIJNS4_4SM904GMMA30MMA_64x32x32_F32E4M3E4M3_SS_TNILNSO_7ScaleInE1ELSQ_1EEEEEENS4_6LayoutISC_NS5_IJNSA_ILi0EEESU_SU_EEEEENS5_IJNS4_10UnderscoreESX_SX_EEEEENS4_13SM90_TMA_LOADENS4_14ComposedLayoutINS4_7SwizzleILi3ELi4ELi3EEENS4_18smem_ptr_flag_bitsILi8EEENST_INS5_IJNSA_ILi8EEESH_EEENS5_IJSH_SB_EEEEEEEvNS4_8identityES10_S1A_vS1B_EENS_8epilogue10collective6detail29Sm90TmaWarpSpecializedAdapterINS1E_15DefaultEpilogueISJ_SK_SK_NS1D_6thread17LinearCombinationISJ_Li1EffLNS1I_9ScaleType4KindE0ELNS_15FloatRoundStyleE2ESJ_EENS1_15EpilogueDefaultEEEEEvvEEEEvNT_6ParamsE,"",@"SHT_CUDA_INFO"
	.sectionflags	@""
	.align	4


	//----- nvinfo : EIATTR_CUDA_API_VERSION
	.align		4
        /*0000*/ 	.byte	0x04, 0x37
        /*0002*/ 	.short	(.L_18 - .L_17)
.L_17:
        /*0004*/ 	.word	0x00000082


	//----- nvinfo : EIATTR_KPARAM_INFO
	.align		4
.L_18:
        /*0008*/ 	.byte	0x04, 0x17
        /*000a*/ 	.short	(.L_20 - .L_19)
.L_19:
        /*000c*/ 	.word	0x00000000
        /*0010*/ 	.short	0x0000
        /*0012*/ 	.short	0x0070
        /*0014*/ 	.byte	0x00, 0xf0, 0x01, 0x10


	//----- nvinfo : EIATTR_SPARSE_MMA_MASK
	.align		4
.L_20:
        /*0018*/ 	.byte	0x03, 0x50
        /*001a*/ 	.short	0x0000


	//----- nvinfo : EIATTR_MAXREG_COUNT
	.align		4
        /*001c*/ 	.byte	0x03, 0x1b
        /*001e*/ 	.short	0x00a8


	//----- nvinfo : EIATTR_NUM_BARRIERS
	.align		4
        /*0020*/ 	.byte	0x02, 0x4c
        /*0022*/ 	.byte	0x01
	.zero		1


	//----- nvinfo : EIATTR_ANNOTATIONS
	.align		4
        /*0024*/ 	.byte	0x04, 0x55
        /*0026*/ 	.short	(.L_22 - .L_21)


	//   ....[0]....
.L_21:
        /*0028*/ 	.word	0x00000001
        /*002c*/ 	.byte	0x90, 0x0b, 0x00, 0x00, 0x01, 0x00, 0x00, 0x00, 0xc0, 0x0b, 0x00, 0x00, 0x01, 0x00, 0x00, 0x00
        /* <DEDUP_REMOVED lines=21> */
        /*018c*/ 	.byte	0xc0, 0xe9, 0x00, 0x00


	//----- nvinfo : EIATTR_MERCURY_ISA_VERSION
	.align		4
.L_22:
        /*0190*/ 	.byte	0x03, 0x5f
        /*0192*/ 	.short	0x0101


	//----- nvinfo : EIATTR_INT_WARP_WIDE_INSTR_OFFSETS
	.align		4
        /*0194*/ 	.byte	0x04, 0x31
        /*0196*/ 	.short	(.L_24 - .L_23)


	//   ....[0]....
.L_23:
        /*0198*/ 	.word	0x000004f0


	//   ....[1]....
        /*019c*/ 	.word	0x00000500


	//   ....[2]....
        /*01a0*/ 	.word	0x000005a0


	//   ....[3]....
        /*01a4*/ 	.word	0x000005c0


	//   ....[4]....
        /*01a8*/ 	.word	0x000005d0


	//   ....[5]....
        /*01ac*/ 	.word	0x000005e0


	//   ....[6]....
        /*01b0*/ 	.word	0x00000610


	//   ....[7]....
        /*01b4*/ 	.word	0x00000630


	//----- nvinfo : EIATTR_COOP_GROUP_MASK_REGIDS
	.align		4
.L_24:
        /*01b8*/ 	.byte	0x04, 0x29
        /*01ba*/ 	.short	(.L_26 - .L_25)


	//   ....[0]....
.L_25:
        /*01bc*/ 	.word	0xffffffff


	//   ....[1]....
        /*01c0*/ 	.word	0xffffffff


	//   ....[2]....
        /*01c4*/ 	.word	0xffffffff


	//   ....[3]....
        /*01c8*/ 	.word	0xffffffff


	//   ....[4]....
        /*01cc*/ 	.word	0xffffffff


	//   ....[5]....
        /*01d0*/ 	.word	0xffffffff


	//----- nvinfo : EIATTR_COOP_GROUP_INSTR_OFFSETS
	.align		4
.L_26:
        /*01d4*/ 	.byte	0x04, 0x28
        /*01d6*/ 	.short	(.L_28 - .L_27)


	//   ....[0]....
.L_27:
        /*01d8*/ 	.word	0x00000060


	//   ....[1]....
        /*01dc*/ 	.word	0x00000090


	//   ....[2]....
        /*01e0*/ 	.word	0x00000190


	//   ....[3]....
        /*01e4*/ 	.word	0x000003e0


	//   ....[4]....
        /*01e8*/ 	.word	0x00000420


	//   ....[5]....
        /*01ec*/ 	.word	0x00000460


	//----- nvinfo : EIATTR_REG_RECONFIG
	.align		4
.L_28:
        /*01f0*/ 	.byte	0x01, 0x54
	.zero		2


	//----- nvinfo : EIATTR_MBARRIER_INSTR_OFFSETS
	.align		4
        /*01f4*/ 	.byte	0x04, 0x39
        /*01f6*/ 	.short	(.L_30 - .L_29)


	//   ....[0]....
.L_29:
        /*01f8*/ 	.word	0x00000310
        /*01fc*/ 	.word	0x000000ff
        /*0200*/ 	.word	0x00000000
        /*0204*/ 	.short	0x0100
        /*0206*/ 	.byte	0x04
	.zero		1


	//   ....[1]....
        /*0208*/ 	.word	0x00000320
        /*020c*/ 	.word	0x000000ff
        /*0210*/ 	.word	0x00000030
        /*0214*/ 	.short	0x0100
        /*0216*/ 	.byte	0x04
	.zero		1


	//   ....[2]....
        /*0218*/ 	.word	0x00000330
        /*021c*/ 	.word	0x000000ff
        /*0220*/ 	.word	0x00000008
        /*0224*/ 	.short	0x0100
        /*0226*/ 	.byte	0x04
	.zero		1


	//   ....[3]....
        /*0228*/ 	.word	0x00000340
        /*022c*/ 	.word	0x000000ff
        /*0230*/ 	.word	0x00000038
        /*0234*/ 	.short	0x0100
        /*0236*/ 	.byte	0x04
	.zero		1


	//   ....[4]....
        /*0238*/ 	.word	0x00000350
        /*023c*/ 	.word	0x000000ff
        /*0240*/ 	.word	0x00000010
        /*0244*/ 	.short	0x0100
        /*0246*/ 	.byte	0x04
	.zero		1


	//   ....[5]....
        /*0248*/ 	.word	0x00000360
        /*024c*/ 	.word	0x000000ff
        /*0250*/ 	.word	0x00000040
        /*0254*/ 	.short	0x0100
        /*0256*/ 	.byte	0x04
	.zero		1


	//   ....[6]....
        /*0258*/ 	.word	0x00000370
        /*025c*/ 	.word	0x000000ff
        /*0260*/ 	.word	0x00000018
        /*0264*/ 	.short	0x0100
        /*0266*/ 	.byte	0x04
	.zero		1


	//   ....[7]....
        /*0268*/ 	.word	0x00000380
        /*026c*/ 	.word	0x000000ff
        /*0270*/ 	.word	0x00000048
        /*0274*/ 	.short	0x0100
        /*0276*/ 	.byte	0x04
	.zero		1


	//   ....[8]....
        /*0278*/ 	.word	0x00000390
        /*027c*/ 	.word	0x000000ff
        /*0280*/ 	.word	0x00000020
        /*0284*/ 	.short	0x0100
        /*0286*/ 	.byte	0x04
	.zero		1


	//   ....[9]....
        /*0288*/ 	.word	0x000003a0
        /*028c*/ 	.word	0x000000ff
        /*0290*/ 	.word	0x00000050
        /*0294*/ 	.short	0x0100
        /*0296*/ 	.byte	0x04
	.zero		1


	//   ....[10]....
        /*0298*/ 	.word	0x000003b0
        /*029c*/ 	.word	0x000000ff
        /*02a0*/ 	.word	0x00000028
        /*02a4*/ 	.short	0x0100
        /*02a6*/ 	.byte	0x04
	.zero		1


	//   ....[11]....
        /*02a8*/ 	.word	0x000003c0
        /*02ac*/ 	.word	0x000000ff
        /*02b0*/ 	.word	0x00000058
        /*02b4*/ 	.short	0x0100
        /*02b6*/ 	.byte	0x04
	.zero		1


	//   ....[12]....
        /*02b8*/ 	.word	0x00000650
        /*02bc*/ 	.word	0x000000ff
        /*02c0*/ 	.word	0x00000090
        /*02c4*/ 	.short	0x0100
        /*02c6*/ 	.byte	0x04
	.zero		1


	//   ....[13]....
        /*02c8*/ 	.word	0x00000660
        /*02cc*/ 	.word	0x000000ff
        /*02d0*/ 	.word	0x00000098
        /*02d4*/ 	.short	0x0100
        /*02d6*/ 	.byte	0x04
	.zero		1


	//   ....[14]....
        /*02d8*/ 	.word	0x000006a0
        /*02dc*/ 	.word	0x000000ff
        /*02e0*/ 	.word	0x00000070
        /*02e4*/ 	.short	0x0100
        /*02e6*/ 	.byte	0x0c
	.zero		1


	//   ....[15]....
        /*02e8*/ 	.word	0x000006c0
        /*02ec*/ 	.word	0x000000ff
        /*02f0*/ 	.word	0x00000078
        /*02f4*/ 	.short	0x0100
        /*02f6*/ 	.byte	0x0c
	.zero		1


	//   ....[16]....
        /*02f8*/ 	.word	0x000006d0
        /*02fc*/ 	.word	0x000000ff
        /*0300*/ 	.word	0x00000080
        /*0304*/ 	.short	0x0100
        /*0306*/ 	.byte	0x0c
	.zero		1


	//   ....[17]....
        /*0308*/ 	.word	0x000006e0
        /*030c*/ 	.word	0x000000ff
        /*0310*/ 	.word	0x00000088
        /*0314*/ 	.short	0x0100
        /*0316*/ 	.byte	0x0c
	.zero		1


	//   ....[18]....
        /*0318*/ 	.word	0x000015c0
        /*031c*/ 	.word	0x000000ff
        /*0320*/ 	.word	0xfffffff8
        /*0324*/ 	.short	0x010a
        /*0326*/ 	.byte	0x0e
	.zero		1


	//   ....[19]....
        /*0328*/ 	.word	0x00001db0
        /*032c*/ 	.word	0x000000ff
        /*0330*/ 	.word	0x00000000
        /*0334*/ 	.short	0x010a
        /*0336*/ 	.byte	0x14
	.zero		1


	//   ....[20]....
        /*0338*/ 	.word	0x00001df0
        /*033c*/ 	.word	0x000000ff
        /*0340*/ 	.word	0x00000000
        /*0344*/ 	.short	0x010a
        /*0346*/ 	.byte	0x14
	.zero		1


	//   ....[21]....
        /*0348*/ 	.word	0x00003240
        /*034c*/ 	.word	0x000000ff
        /*0350*/ 	.word	0x00000000
        /*0354*/ 	.short	0x010a
        /*0356*/ 	.byte	0x16
	.zero		1


	//   ....[22]....
        /*0358*/ 	.word	0x00003280
        /*035c*/ 	.word	0x000000ff
        /*0360*/ 	.word	0x00000000
        /*0364*/ 	.short	0x010a
        /*0366*/ 	.byte	0x16
	.zero		1


	//   ....[23]....
        /*0368*/ 	.word	0x000042b0
        /*036c*/ 	.word	0x000000ff
        /*0370*/ 	.word	0x00000000
        /*0374*/ 	.short	0x0101
        /*0376*/ 	.byte	0x15
	.zero		1


	//   ....[24]....
        /*0378*/ 	.word	0x00004b20
        /*037c*/ 	.word	0x000000e1
        /*0380*/ 	.word	0x00000000
        /*0384*/ 	.short	0x0101
        /*0386*/ 	.byte	0x0b
	.zero		1


	//   ....[25]....
        /*0388*/ 	.word	0x00004c40
        /*038c*/ 	.word	0x000000ff
        /*0390*/ 	.word	0x00000000
        /*0394*/ 	.short	0x0101
        /*0396*/ 	.byte	0x16
	.zero		1


	//   ....[26]....
        /*0398*/ 	.word	0x00004d00
        /*039c*/ 	.word	0x000000ff
        /*03a0*/ 	.word	0x00000008
        /*03a4*/ 	.short	0x010a
        /*03a6*/ 	.byte	0x0e
	.zero		1


	//   ....[27]....
        /*03a8*/ 	.word	0x0000cff0
        /*03ac*/ 	.word	0x00000003
        /*03b0*/ 	.word	0x00000000
        /*03b4*/ 	.short	0x0101
        /*03b6*/ 	.byte	0x0b
	.zero		1


	//   ....[28]....
        /*03b8*/ 	.word	0x0000d9f0
        /*03bc*/ 	.word	0x0000000b
        /*03c0*/ 	.word	0x00000030
        /*03c4*/ 	.short	0x010a
        /*03c6*/ 	.byte	0x3f
	.zero		1


	//   ....[29]....
        /*03c8*/ 	.word	0x0000dda0
        /*03cc*/ 	.word	0x00000004
        /*03d0*/ 	.word	0x00000098
        /*03d4*/ 	.short	0x0101
        /*03d6*/ 	.byte	0x3f
	.zero		1


	//   ....[30]....
        /*03d8*/ 	.word	0x0000e590
        /*03dc*/ 	.word	0x00000007
        /*03e0*/ 	.word	0x00000000
        /*03e4*/ 	.short	0x010a
        /*03e6*/ 	.byte	0x3f
	.zero		1


	//   ....[31]....
        /*03e8*/ 	.word	0x0000e610
        /*03ec*/ 	.word	0x00000009
        /*03f0*/ 	.word	0x00000000
        /*03f4*/ 	.short	0x010a
        /*03f6*/ 	.byte	0x3f
	.zero		1


	//   ....[32]....
        /*03f8*/ 	.word	0x0000e6a0
        /*03fc*/ 	.word	0x00000006
        /*0400*/ 	.word	0x00000000
        /*0404*/ 	.short	0x010a
        /*0406*/ 	.byte	0x3f
	.zero		1


	//   ....[33]....
        /*0408*/ 	.word	0x0000e730
        /*040c*/ 	.word	0x00000009
        /*0410*/ 	.word	0x00000000
        /*0414*/ 	.short	0x010a
        /*0416*/ 	.byte	0x3f
	.zero		1


	//   ....[34]....
        /*0418*/ 	.word	0x0000e7c0
        /*041c*/ 	.word	0x00000006
        /*0420*/ 	.word	0x00000000
        /*0424*/ 	.short	0x010a
        /*0426*/ 	.byte	0x3f
	.zero		1


	//   ....[35]....
        /*0428*/ 	.word	0x0000e850
        /*042c*/ 	.word	0x00000003
        /*0430*/ 	.word	0x00000000
        /*0434*/ 	.short	0x010a
        /*0436*/ 	.byte	0x3f
	.zero		1


	//   ....[36]....
        /*0438*/ 	.word	0x0000e8c0
        /*043c*/ 	.word	0x00000003
        /*0440*/ 	.word	0xfffffff8
        /*0444*/ 	.short	0x010a
        /*0446*/ 	.byte	0x3f
	.zero		1


	//   ....[37]....
        /*0448*/ 	.word	0x0000e920
        /*044c*/ 	.word	0x00000003
        /*0450*/ 	.word	0x00000000
        /*0454*/ 	.short	0x010a
        /*0456*/ 	.byte	0x3f
	.zero		1


	//   ....[38]....
        /*0458*/ 	.word	0x0000e990
        /*045c*/ 	.word	0x00000000
        /*0460*/ 	.word	0x00000000
        /*0464*/ 	.short	0x010a
        /*0466*/ 	.byte	0x3f
	.zero		1


	//   ....[39]....
        /*0468*/ 	.word	0x0000ea00
        /*046c*/ 	.word	0x00000019
        /*0470*/ 	.word	0x00000008
        /*0474*/ 	.short	0x010a
        /*0476*/ 	.byte	0x3f
	.zero		1


	//   ....[40]....
        /*0478*/ 	.word	0x0000ead0
        /*047c*/ 	.word	0x0000000b
        /*0480*/ 	.word	0x00000030
        /*0484*/ 	.short	0x010a
        /*0486*/ 	.byte	0x3f
	.zero		1


	//   ....[41]....
        /*0488*/ 	.word	0x0000ebb0
        /*048c*/ 	.word	0x00000007
        /*0490*/ 	.word	0x00000000
        /*0494*/ 	.short	0x010a
        /*0496*/ 	.byte	0x3f
	.zero		1


	//   ....[42]....
        /*0498*/ 	.word	0x0000ec00
        /*049c*/ 	.word	0x00000009
        /*04a0*/ 	.word	0x00000000
        /*04a4*/ 	.short	0x010a
        /*04a6*/ 	.byte	0x3f
	.zero		1


	//   ....[43]....
        /*04a8*/ 	.word	0x0000ec50
        /*04ac*/ 	.word	0x00000006
        /*04b0*/ 	.word	0x00000000
        /*04b4*/ 	.short	0x010a
        /*04b6*/ 	.byte	0x3f
	.zero		1


	//   ....[44]....
        /*04b8*/ 	.word	0x0000eca0
        /*04bc*/ 	.word	0x00000009
        /*04c0*/ 	.word	0x00000000
        /*04c4*/ 	.short	0x010a
        /*04c6*/ 	.byte	0x3f
	.zero		1


	//   ....[45]....
        /*04c8*/ 	.word	0x0000ecf0
        /*04cc*/ 	.word	0x00000006
        /*04d0*/ 	.word	0x00000000
        /*04d4*/ 	.short	0x010a
        /*04d6*/ 	.byte	0x3f
	.zero		1


	//----- nvinfo : EIATTR_NUM_MBARRIERS
	.align		4
.L_30:
        /*04d8*/ 	.byte	0x03, 0x38
        /*04da*/ 	.short	0x0012


	//----- nvinfo : EIATTR_EXIT_INSTR_OFFSETS
	.align		4
        /*04dc*/ 	.byte	0x04, 0x1c
        /*04de*/ 	.short	(.L_32 - .L_31)


	//   ....[0]....
.L_31:
        /*04e0*/ 	.word	0x000012f0


	//   ....[1]....
        /*04e4*/ 	.word	0x00001350


	//   ....[2]....
        /*04e8*/ 	.word	0x0000d700


	//   ....[3]....
        /*04ec*/ 	.word	0x0000d730


	//   ....[4]....
        /*04f0*/ 	.word	0x0000e8a0


	//----- nvinfo : EIATTR_MAX_THREADS
	.align		4
.L_32:
        /*04f4*/ 	.byte	0x04, 0x05
        /*04f6*/ 	.short	(.L_34 - .L_33)
.L_33:
        /*04f8*/ 	.word	0x00000180
        /*04fc*/ 	.word	0x00000001
        /*0500*/ 	.word	0x00000001


	//----- nvinfo : EIATTR_CRS_STACK_SIZE
	.align		4
.L_34:
        /*0504*/ 	.byte	0x04, 0x1e
        /*0506*/ 	.short	(.L_36 - .L_35)
.L_35:
        /*0508*/ 	.word	0x00000000


	//----- nvinfo : EIATTR_CBANK_PARAM_SIZE
	.align		4
.L_36:
        /*050c*/ 	.byte	0x03, 0x19
        /*050e*/ 	.short	0x0470


	//----- nvinfo : EIATTR_PARAM_CBANK
	.align		4
        /*0510*/ 	.byte	0x04, 0x0a
        /*0512*/ 	.short	(.L_38 - .L_37)
	.align		4
.L_37:
        /*0514*/ 	.word	index@(.nv.constant0._ZN7cutlass13device_kernelINS_4gemm6kernel13GemmUniversalIN4cute5tupleIJiiiiEEENS1_10collective13CollectiveMmaINS1_37MainloopSm90TmaGmmaWarpSpecializedFP8ILi6ENS5_IJNS4_1CILi1EEESB_SB_EEENS1_32KernelTmaWarpSpecializedPingpongEEENS5_IJNSA_ILi64EEENSA_ILi224EEENSA_ILi128EEEEEENS_12float_e4m3_tENS5_IJlSB_lEEESJ_SK_NS4_8TiledMMAINS4_8MMA_AtomIJNS4_4SM904GMMA30MMA_64x32x32_F32E4M3E4M3_SS_TNILNSO_7ScaleInE1ELSQ_1EEEEEENS4_6LayoutISC_NS5_IJNSA_ILi0EEESU_SU_EEEEENS5_IJNS4_10UnderscoreESX_SX_EEEEENS4_13SM90_TMA_LOADENS4_14ComposedLayoutINS4_7SwizzleILi3ELi4ELi3EEENS4_18smem_ptr_flag_bitsILi8EEENST_INS5_IJNSA_ILi8EEESH_EEENS5_IJSH_SB_EEEEEEEvNS4_8identityES10_S1A_vS1B_EENS_8epilogue10collective6detail29Sm90TmaWarpSpecializedAdapterINS1E_15DefaultEpilogueISJ_SK_SK_NS1D_6thread17LinearCombinationISJ_Li1EffLNS1I_9ScaleType4KindE0ELNS_15FloatRoundStyleE2ESJ_EENS1_15EpilogueDefaultEEEEEvvEEEEvNT_6ParamsE)
        /*0518*/ 	.short	0x0210
        /*051a*/ 	.short	0x0470


	//----- nvinfo : EIATTR_SW_WAR
	.align		4
.L_38:
        /*051c*/ 	.byte	0x04, 0x36
        /*051e*/ 	.short	(.L_40 - .L_39)
.L_39:
        /*0520*/ 	.word	0x00000008
.L_40:


//--------------------- .nv.callgraph             --------------------------
	.section	.nv.callgraph,"",@"SHT_CUDA_CALLGRAPH"
	.align	4
	.sectionentsize	8
	.align		4
        /*0000*/ 	.word	0x00000000
	.align		4
        /*0004*/ 	.word	0xffffffff
	.align		4
        /*0008*/ 	.word	0x00000000
	.align		4
        /*000c*/ 	.word	0xfffffffe
	.align		4
        /*0010*/ 	.word	0x00000000
	.align		4
        /*0014*/ 	.word	0xfffffffd
	.align		4
        /*0018*/ 	.word	0x00000000
	.align		4
        /*001c*/ 	.word	0xfffffffc


//--------------------- .nv.constant4             --------------------------
	.section	.nv.constant4,"a",@progbits
	.align	8
	.align		8
.nv.constant4:
        /*0000*/ 	.dword	_ZN40_INTERNAL_d78a2e41_4_k_cu_8b1f3a01_165284cuda3std3__45__cpo5beginE
	.align		8
        /*0008*/ 	.dword	_ZN40_INTERNAL_d78a2e41_4_k_cu_8b1f3a01_165284cuda3std3__45__cpo3endE
	.align		8
        /*0010*/ 	.dword	_ZN40_INTERNAL_d78a2e41_4_k_cu_8b1f3a01_165284cuda3std3__45__cpo6cbeginE
	.align		8
        /*0018*/ 	.dword	_ZN40_INTERNAL_d78a2e41_4_k_cu_8b1f3a01_165284cuda3std3__45__cpo4cendE
	.align		8
        /*0020*/ 	.dword	_ZN40_INTERNAL_d78a2e41_4_k_cu_8b1f3a01_165284cuda3std3__442_GLOBAL__N__d78a2e41_4_k_cu_8b1f3a01_165286ignoreE
	.align		8
        /*0028*/ 	.dword	_ZN40_INTERNAL_d78a2e41_4_k_cu_8b1f3a01_165284cuda3std3__419piecewise_constructE
	.align		8
        /*0030*/ 	.dword	_ZN40_INTERNAL_d78a2e41_4_k_cu_8b1f3a01_165284cuda3std3__48in_placeE
	.align		8
        /*0038*/ 	.dword	_ZN40_INTERNAL_d78a2e41_4_k_cu_8b1f3a01_165284cuda3std6ranges3__45__cpo4swapE
	.align		8
        /*0040*/ 	.dword	_ZN40_INTERNAL_d78a2e41_4_k_cu_8b1f3a01_165284cuda3std6ranges3__45__cpo9iter_moveE
	.align		8
        /*0048*/ 	.dword	_ZN40_INTERNAL_d78a2e41_4_k_cu_8b1f3a01_165284cute7productE
	.align		8
        /*0050*/ 	.dword	_ZN40_INTERNAL_d78a2e41_4_k_cu_8b1f3a01_165284cute1_E


//--------------------- .text._ZN7cutlass13device_kernelINS_4gemm6kernel13GemmUniversalIN4cute5tupleIJiiiiEEENS1_10collective13CollectiveMmaINS1_37MainloopSm90TmaGmmaWarpSpecializedFP8ILi6ENS5_IJNS4_1CILi1EEESB_SB_EEENS1_32KernelTmaWarpSpecializedPingpongEEENS5_IJNSA_ILi64EEENSA_ILi224EEENSA_ILi128EEEEEENS_12float_e4m3_tENS5_IJlSB_lEEESJ_SK_NS4_8TiledMMAINS4_8MMA_AtomIJNS4_4SM904GMMA30MMA_64x32x32_F32E4M3E4M3_SS_TNILNSO_7ScaleInE1ELSQ_1EEEEEENS4_6LayoutISC_NS5_IJNSA_ILi0EEESU_SU_EEEEENS5_IJNS4_10UnderscoreESX_SX_EEEEENS4_13SM90_TMA_LOADENS4_14ComposedLayoutINS4_7SwizzleILi3ELi4ELi3EEENS4_18smem_ptr_flag_bitsILi8EEENST_INS5_IJNSA_ILi8EEESH_EEENS5_IJSH_SB_EEEEEEEvNS4_8identityES10_S1A_vS1B_EENS_8epilogue10collective6detail29Sm90TmaWarpSpecializedAdapterINS1E_15DefaultEpilogueISJ_SK_SK_NS1D_6thread17LinearCombinationISJ_Li1EffLNS1I_9ScaleType4KindE0ELNS_15FloatRoundStyleE2ESJ_EENS1_15EpilogueDefaultEEEEEvvEEEEvNT_6ParamsE --------------------------
	.section	.text._ZN7cutlass13device_kernelINS_4gemm6kernel13GemmUniversalIN4cute5tupleIJiiiiEEENS1_10collective13CollectiveMmaINS1_37MainloopSm90TmaGmmaWarpSpecializedFP8ILi6ENS5_IJNS4_1CILi1EEESB_SB_EEENS1_32KernelTmaWarpSpecializedPingpongEEENS5_IJNSA_ILi64EEENSA_ILi224EEENSA_ILi128EEEEEENS_12float_e4m3_tENS5_IJlSB_lEEESJ_SK_NS4_8TiledMMAINS4_8MMA_AtomIJNS4_4SM904GMMA30MMA_64x32x32_F32E4M3E4M3_SS_TNILNSO_7ScaleInE1ELSQ_1EEEEEENS4_6LayoutISC_NS5_IJNSA_ILi0EEESU_SU_EEEEENS5_IJNS4_10UnderscoreESX_SX_EEEEENS4_13SM90_TMA_LOADENS4_14ComposedLayoutINS4_7SwizzleILi3ELi4ELi3EEENS4_18smem_ptr_flag_bitsILi8EEENST_INS5_IJNSA_ILi8EEESH_EEENS5_IJSH_SB_EEEEEEEvNS4_8identityES10_S1A_vS1B_EENS_8epilogue10collective6detail29Sm90TmaWarpSpecializedAdapterINS1E_15DefaultEpilogueISJ_SK_SK_NS1D_6thread17LinearCombinationISJ_Li1EffLNS1I_9ScaleType4KindE0ELNS_15FloatRoundStyleE2ESJ_EENS1_15EpilogueDefaultEEEEEvvEEEEvNT_6ParamsE,"ax",@progbits
	.align	128
.text._ZN7cutlass13device_kernelINS_4gemm6kernel13GemmUniversalIN4cute5tupleIJiiiiEEENS1_10collective13CollectiveMmaINS1_37MainloopSm90TmaGmmaWarpSpecializedFP8ILi6ENS5_IJNS4_1CILi1EEESB_SB_EEENS1_32KernelTmaWarpSpecializedPingpongEEENS5_IJNSA_ILi64EEENSA_ILi224EEENSA_ILi128EEEEEENS_12float_e4m3_tENS5_IJlSB_lEEESJ_SK_NS4_8TiledMMAINS4_8MMA_AtomIJNS4_4SM904GMMA30MMA_64x32x32_F32E4M3E4M3_SS_TNILNSO_7ScaleInE1ELSQ_1EEEEEENS4_6LayoutISC_NS5_IJNSA_ILi0EEESU_SU_EEEEENS5_IJNS4_10UnderscoreESX_SX_EEEEENS4_13SM90_TMA_LOADENS4_14ComposedLayoutINS4_7SwizzleILi3ELi4ELi3EEENS4_18smem_ptr_flag_bitsILi8EEENST_INS5_IJNSA_ILi8EEESH_EEENS5_IJSH_SB_EEEEEEEvNS4_8identityES10_S1A_vS1B_EENS_8epilogue10collective6detail29Sm90TmaWarpSpecializedAdapterINS1E_15DefaultEpilogueISJ_SK_SK_NS1D_6thread17LinearCombinationISJ_Li1EffLNS1I_9ScaleType4KindE0ELNS_15FloatRoundStyleE2ESJ_EENS1_15EpilogueDefaultEEEEEvvEEEEvNT_6ParamsE:
        .type           _ZN7cutlass13device_kernelINS_4gemm6kernel13GemmUniversalIN4cute5tupleIJiiiiEEENS1_10collective13CollectiveMmaINS1_37MainloopSm90TmaGmmaWarpSpecializedFP8ILi6ENS5_IJNS4_1CILi1EEESB_SB_EEENS1_32KernelTmaWarpSpecializedPingpongEEENS5_IJNSA_ILi64EEENSA_ILi224EEENSA_ILi128EEEEEENS_12float_e4m3_tENS5_IJlSB_lEEESJ_SK_NS4_8TiledMMAINS4_8MMA_AtomIJNS4_4SM904GMMA30MMA_64x32x32_F32E4M3E4M3_SS_TNILNSO_7ScaleInE1ELSQ_1EEEEEENS4_6LayoutISC_NS5_IJNSA_ILi0EEESU_SU_EEEEENS5_IJNS4_10UnderscoreESX_SX_EEEEENS4_13SM90_TMA_LOADENS4_14ComposedLayoutINS4_7SwizzleILi3ELi4ELi3EEENS4_18smem_ptr_flag_bitsILi8EEENST_INS5_IJNSA_ILi8EEESH_EEENS5_IJSH_SB_EEEEEEEvNS4_8identityES10_S1A_vS1B_EENS_8epilogue10collective6detail29Sm90TmaWarpSpecializedAdapterINS1E_15DefaultEpilogueISJ_SK_SK_NS1D_6thread17LinearCombinationISJ_Li1EffLNS1I_9ScaleType4KindE0ELNS_15FloatRoundStyleE2ESJ_EENS1_15EpilogueDefaultEEEEEvvEEEEvNT_6ParamsE,@function
        .size           _ZN7cutlass13device_kernelINS_4gemm6kernel13GemmUniversalIN4cute5tupleIJiiiiEEENS1_10collective13CollectiveMmaINS1_37MainloopSm90TmaGmmaWarpSpecializedFP8ILi6ENS5_IJNS4_1CILi1EEESB_SB_EEENS1_32KernelTmaWarpSpecializedPingpongEEENS5_IJNSA_ILi64EEENSA_ILi224EEENSA_ILi128EEEEEENS_12float_e4m3_tENS5_IJlSB_lEEESJ_SK_NS4_8TiledMMAINS4_8MMA_AtomIJNS4_4SM904GMMA30MMA_64x32x32_F32E4M3E4M3_SS_TNILNSO_7ScaleInE1ELSQ_1EEEEEENS4_6LayoutISC_NS5_IJNSA_ILi0EEESU_SU_EEEEENS5_IJNS4_10UnderscoreESX_SX_EEEEENS4_13SM90_TMA_LOADENS4_14ComposedLayoutINS4_7SwizzleILi3ELi4ELi3EEENS4_18smem_ptr_flag_bitsILi8EEENST_INS5_IJNSA_ILi8EEESH_EEENS5_IJSH_SB_EEEEEEEvNS4_8identityES10_S1A_vS1B_EENS_8epilogue10collective6detail29Sm90TmaWarpSpecializedAdapterINS1E_15DefaultEpilogueISJ_SK_SK_NS1D_6thread17LinearCombinationISJ_Li1EffLNS1I_9ScaleType4KindE0ELNS_15FloatRoundStyleE2ESJ_EENS1_15EpilogueDefaultEEEEEvvEEEEvNT_6ParamsE,(.L_x_304 - _ZN7cutlass13device_kernelINS_4gemm6kernel13GemmUniversalIN4cute5tupleIJiiiiEEENS1_10collective13CollectiveMmaINS1_37MainloopSm90TmaGmmaWarpSpecializedFP8ILi6ENS5_IJNS4_1CILi1EEESB_SB_EEENS1_32KernelTmaWarpSpecializedPingpongEEENS5_IJNSA_ILi64EEENSA_ILi224EEENSA_ILi128EEEEEENS_12float_e4m3_tENS5_IJlSB_lEEESJ_SK_NS4_8TiledMMAINS4_8MMA_AtomIJNS4_4SM904GMMA30MMA_64x32x32_F32E4M3E4M3_SS_TNILNSO_7ScaleInE1ELSQ_1EEEEEENS4_6LayoutISC_NS5_IJNSA_ILi0EEESU_SU_EEEEENS5_IJNS4_10UnderscoreESX_SX_EEEEENS4_13SM90_TMA_LOADENS4_14ComposedLayoutINS4_7SwizzleILi3ELi4ELi3EEENS4_18smem_ptr_flag_bitsILi8EEENST_INS5_IJNSA_ILi8EEESH_EEENS5_IJSH_SB_EEEEEEEvNS4_8identityES10_S1A_vS1B_EENS_8epilogue10collective6detail29Sm90TmaWarpSpecializedAdapterINS1E_15DefaultEpilogueISJ_SK_SK_NS1D_6thread17LinearCombinationISJ_Li1EffLNS1I_9ScaleType4KindE0ELNS_15FloatRoundStyleE2ESJ_EENS1_15EpilogueDefaultEEEEEvvEEEEvNT_6ParamsE)
        .other          _ZN7cutlass13device_kernelINS_4gemm6kernel13GemmUniversalIN4cute5tupleIJiiiiEEENS1_10collective13CollectiveMmaINS1_37MainloopSm90TmaGmmaWarpSpecializedFP8ILi6ENS5_IJNS4_1CILi1EEESB_SB_EEENS1_32KernelTmaWarpSpecializedPingpongEEENS5_IJNSA_ILi64EEENSA_ILi224EEENSA_ILi128EEEEEENS_12float_e4m3_tENS5_IJlSB_lEEESJ_SK_NS4_8TiledMMAINS4_8MMA_AtomIJNS4_4SM904GMMA30MMA_64x32x32_F32E4M3E4M3_SS_TNILNSO_7ScaleInE1ELSQ_1EEEEEENS4_6LayoutISC_NS5_IJNSA_ILi0EEESU_SU_EEEEENS5_IJNS4_10UnderscoreESX_SX_EEEEENS4_13SM90_TMA_LOADENS4_14ComposedLayoutINS4_7SwizzleILi3ELi4ELi3EEENS4_18smem_ptr_flag_bitsILi8EEENST_INS5_IJNSA_ILi8EEESH_EEENS5_IJSH_SB_EEEEEEEvNS4_8identityES10_S1A_vS1B_EENS_8epilogue10collective6detail29Sm90TmaWarpSpecializedAdapterINS1E_15DefaultEpilogueISJ_SK_SK_NS1D_6thread17LinearCombinationISJ_Li1EffLNS1I_9ScaleType4KindE0ELNS_15FloatRoundStyleE2ESJ_EENS1_15EpilogueDefaultEEEEEvvEEEEvNT_6ParamsE,@"STO_CUDA_ENTRY STV_DEFAULT"
_ZN7cutlass13device_kernelINS_4gemm6kernel13GemmUniversalIN4cute5tupleIJiiiiEEENS1_10collective13CollectiveMmaINS1_37MainloopSm90TmaGmmaWarpSpecializedFP8ILi6ENS5_IJNS4_1CILi1EEESB_SB_EEENS1_32KernelTmaWarpSpecializedPingpongEEENS5_IJNSA_ILi64EEENSA_ILi224EEENSA_ILi128EEEEEENS_12float_e4m3_tENS5_IJlSB_lEEESJ_SK_NS4_8TiledMMAINS4_8MMA_AtomIJNS4_4SM904GMMA30MMA_64x32x32_F32E4M3E4M3_SS_TNILNSO_7ScaleInE1ELSQ_1EEEEEENS4_6LayoutISC_NS5_IJNSA_ILi0EEESU_SU_EEEEENS5_IJNS4_10UnderscoreESX_SX_EEEEENS4_13SM90_TMA_LOADENS4_14ComposedLayoutINS4_7SwizzleILi3ELi4ELi3EEENS4_18smem_ptr_flag_bitsILi8EEENST_INS5_IJNSA_ILi8EEESH_EEENS5_IJSH_SB_EEEEEEEvNS4_8identityES10_S1A_vS1B_EENS_8epilogue10collective6detail29Sm90TmaWarpSpecializedAdapterINS1E_15DefaultEpilogueISJ_SK_SK_NS1D_6thread17LinearCombinationISJ_Li1EffLNS1I_9ScaleType4KindE0ELNS_15FloatRoundStyleE2ESJ_EENS1_15EpilogueDefaultEEEEEvvEEEEvNT_6ParamsE:
[----:B------:R-:W0:Y:S02]  /*0000*/  LDC R1, c[0x0][0x28] ;  /* 0x00000a00ff017b82 */ /* 0x000e240000000800 */
[----:B0-----:R-:W-:Y:S01]  /*0010*/  VIADD R1, R1, 0xffffffe0 ;  /* 0xffffffe001017836 */ /* 0x001fe20000000000 */
[----:B------:R-:W0:Y:S01]  /*0020*/  S2R R3, SR_TID.X ;  /* 0x0000000000037919 */ /* 0x000e220000002100 */
[----:B------:R-:W-:Y:S01]  /*0030*/  ELECT P0, URZ, PT ;  /* 0x00000000003f782f */ /* 0x000fe20003800000 */
[----:B------:R-:W-:Y:S01]  /*0040*/  BSSY B0, `(.L_x_0) ;  /* 0x0000014000007945 */ /* 0x000fe20003800000 */
[----:B0-----:R-:W-:-:S05]  /*0050*/  SHF.R.U32.HI R0, RZ, 0x5, R3 ;  /* 0x00000005ff007819 */ /* 0x001fca0000011603 */
[----:B------:R-:W0:Y:S02]  /*0060*/  SHFL.IDX PT, R2, R0, RZ, 0x1f ;  /* 0x00001fff00027589 */ /* 0x000e2400000e0000 */
[----:B0-----:R-:W-:Y:S02]  /*0070*/  R2UR UR8, R2 ;  /* 0x00000000020872ca */ /* 0x001fe400000e0000 */
[----:B------:R-:W-:-:S05]  /*0080*/  SHF.R.U32.HI R2, RZ, 0x7, R3 ;  /* 0x00000007ff027819 */ /* 0x000fca0000011603 */
[----:B------:R0:W1:Y:S06]  /*0090*/  SHFL.IDX PT, R4, R2, RZ, 0x1f ;  /* 0x00001fff02047589 */ /* 0x00006c00000e0000 */
[----:B------:R-:W-:Y:S02]  /*00a0*/  USHF.R.S32.HI UR4, URZ, 0x1f, UR8 ;  /* 0x0000001f3f047899 */ /* 0x000fe40008011408 */
[----:B------:R-:W-:Y:S02]  /*00b0*/  ISETP.NE.OR P0, PT, RZ, UR8, !P0 ;  /* 0x00000008ff007c0c */ /* 0x000fe4000c705670 */
[----:B------:R-:W-:-:S04]  /*00c0*/  ULEA.HI UR4, UR4, UR8, URZ, 0x2 ;  /* 0x0000000804047291 */ /* 0x000fc8000f8f103f */
[----:B------:R-:W-:-:S04]  /*00d0*/  ULOP3.LUT UR4, UR4, 0xfffffffc, URZ, 0xc0, !UPT ;  /* 0xfffffffc04047892 */ /* 0x000fc8000f8ec03f */
[----:B------:R-:W-:-:S03]  /*00e0*/  UIADD3 UR8, UR8, -UR4, URZ ;  /* 0x8000000408087290 */ /* 0x000fc6000fffe03f */
[----:B0-----:R-:W-:Y:S09]  /*00f0*/  @P0 BRA `(.L_x_1) ;  /* 0x0000000000200947 */ /* 0x001ff20003800000 */
[----:B------:R-:W-:Y:S02]  /*0100*/  ULDC.64 UR4, c[0x0][0x198] ;  /* 0x0000660000047ab9 */ /* 0x000fe40000000a00 */
[----:B------:R-:W-:Y:S02]  /*0110*/  UIADD3 UR6, UP0, UR4, 0xf0, URZ ;  /* 0x000000f004067890 */ /* 0x000fe4000ff1e03f */
[----:B------:R-:W-:Y:S02]  /*0120*/  UIADD3 UR4, UP1, UR4, 0x1f0, URZ ;  /* 0x000001f004047890 */ /* 0x000fe4000ff3e03f */
[----:B------:R-:W-:Y:S02]  /*0130*/  UIADD3.X UR7, URZ, UR5, URZ, UP0, !UPT ;  /* 0x000000053f077290 */ /* 0x000fe400087fe43f */
[----:B------:R-:W-:-:S07]  /*0140*/  UIADD3.X UR5, URZ, UR5, URZ, UP1, !UPT ;  /* 0x000000053f057290 */ /* 0x000fce0008ffe43f */
[----:B------:R0:W-:Y:S02]  /*0150*/  UTMACCTL.PF [UR6] ;  /* 0x00000000060079b9 */ /* 0x0001e40008040000 */
[----:B------:R0:W-:Y:S02]  /*0160*/  UTMACCTL.PF [UR4] ;  /* 0x00000000040079b9 */ /* 0x0001e40008040000 */
[----:B0-----:R-:W-:Y:S01]  /*0170*/  NOP ;  /* 0x0000000000007918 */ /* 0x001fe20000000000 */
.L_x_1:
[----:B------:R-:W-:Y:S05]  /*0180*/  BSYNC B0 ;  /* 0x0000000000007941 */ /* 0x000fea0003800000 */
.L_x_0:
[----:B------:R-:W0:Y:S01]  /*0190*/  SHFL.IDX PT, R5, R0, RZ, 0x1f ;  /* 0x00001fff00057589 */ /* 0x000e2200000e0000 */
[----:B-1----:R-:W-:Y:S01]  /*01a0*/  R2UR UR16, R4 ;  /* 0x00000000041072ca */ /* 0x002fe200000e0000 */
[----:B------:R-:W-:-:S04]  /*01b0*/  UISETP.NE.AND UP0, UPT, UR8, 0x3, UPT ;  /* 0x000000030800788c */ /* 0x000fc8000bf05270 */
[----:B------:R-:W-:-:S08]  /*01c0*/  UISETP.EQ.OR UP0, UPT, UR8, URZ, !UP0 ;  /* 0x0000003f0800728c */ /* 0x000fd0000c702670 */
[----:B------:R-:W-:Y:S02]  /*01d0*/  UIADD3 UR15, UR16, -0x1, URZ ;  /* 0xffffffff100f7890 */ /* 0x000fe4000fffe03f */
[----:B------:R-:W-:Y:S02]  /*01e0*/  UISETP.EQ.AND UP0, UPT, UR16, URZ, UP0 ;  /* 0x0000003f1000728c */ /* 0x000fe40008702270 */
[----:B------:R-:W-:Y:S02]  /*01f0*/  UISETP.GE.U32.AND UP1, UPT, UR15, 0x2, UPT ;  /* 0x000000020f00788c */ /* 0x000fe4000bf26070 */
[----:B------:R-:W-:Y:S01]  /*0200*/  USEL UR5, URZ, 0x1, !UP0 ;  /* 0x000000013f057887 */ /* 0x000fe2000c000000 */
[----:B0-----:R-:W-:-:S03]  /*0210*/  ISETP.NE.AND P0, PT, R5, RZ, PT ;  /* 0x000000ff0500720c */ /* 0x001fc60003f05270 */
[----:B------:R-:W-:-:S10]  /*0220*/  USEL UR5, UR5, 0x2, UP1 ;  /* 0x0000000205057887 */ /* 0x000fd40008800000 */
[----:B------:R-:W-:Y:S05]  /*0230*/  @P0 BRA `(.L_x_2) ;  /* 0x0000000000680947 */ /* 0x000fea0003800000 */
[----:B------:R-:W0:Y:S01]  /*0240*/  S2UR UR6, SR_CgaCtaId ;  /* 0x00000000000679c3 */ /* 0x000e220000008800 */
[----:B------:R-:W-:Y:S01]  /*0250*/  UMOV UR4, 0x400 ;  /* 0x0000040000047882 */ /* 0x000fe20000000000 */
[----:B------:R-:W-:Y:S01]  /*0260*/  UMOV UR7, 0x1 ;  /* 0x0000000100077882 */ /* 0x000fe20000000000 */
[----:B------:R-:W-:Y:S01]  /*0270*/  UMOV UR10, 0x80 ;  /* 0x00000080000a7882 */ /* 0x000fe20000000000 */
[----:B------:R-:W-:Y:S01]  /*0280*/  ELECT P0, URZ, PT ;  /* 0x00000000003f782f */ /* 0x000fe20003800000 */
[----:B------:R-:W-:-:S04]  /*0290*/  UIADD3 UR10, -UR10, 0x100000, URZ ;  /* 0x001000000a0a7890 */ /* 0x000fc8000fffe13f */
[----:B------:R-:W-:Y:S02]  /*02a0*/  USHF.L.U32 UR11, UR10, 0xb, URZ ;  /* 0x0000000b0a0b7899 */ /* 0x000fe4000800063f */
[----:B------:R-:W-:Y:S02]  /*02b0*/  USHF.L.U32 UR10, UR10, 0x1, URZ ;  /* 0x000000010a0a7899 */ /* 0x000fe4000800063f */
[----:B0-----:R-:W-:Y:S02]  /*02c0*/  ULEA UR4, UR6, UR4, 0x18 ;  /* 0x0000000406047291 */ /* 0x001fe4000f8ec03f */
[----:B------:R-:W-:-:S04]  /*02d0*/  UIADD3 UR6, -UR7, 0x100000, URZ ;  /* 0x0010000007067890 */ /* 0x000fc8000fffe13f */
[----:B------:R-:W-:Y:S02]  /*02e0*/  USHF.L.U32 UR7, UR6, 0xb, URZ ;  /* 0x0000000b06077899 */ /* 0x000fe4000800063f */
[----:B------:R-:W-:Y:S01]  /*02f0*/  USHF.L.U32 UR6, UR6, 0x1, URZ ;  /* 0x0000000106067899 */ /* 0x000fe2000800063f */
[----:B------:R-:W0:Y:S11]  /*0300*/  FENCE.VIEW.ASYNC.S ;  /* 0x00000000000073c6 */ /* 0x000e360000000000 */
[----:B0-----:R0:W1:Y:S01]  /*0310*/  SYNCS.EXCH.64 URZ, [UR4], UR6 ;  /* 0x00000006043f75b2 */ /* 0x0010620008000100 */
[----:B------:R0:W2:Y:S01]  /*0320*/  SYNCS.EXCH.64 URZ, [UR4+0x30], UR10 ;  /* 0x0000300a043f75b2 */ /* 0x0000a20008000100 */
[----:B------:R0:W3:Y:S01]  /*0330*/  SYNCS.EXCH.64 URZ, [UR4+0x8], UR6 ;  /* 0x00000806043f75b2 */ /* 0x0000e20008000100 */
[----:B------:R0:W4:Y:S01]  /*0340*/  SYNCS.EXCH.64 URZ, [UR4+0x38], UR10 ;  /* 0x0000380a043f75b2 */ /* 0x0001220008000100 */
[----:B------:R0:W0:Y:S01]  /*0350*/  SYNCS.EXCH.64 URZ, [UR4+0x10], UR6 ;  /* 0x00001006043f75b2 */ /* 0x0000220008000100 */
[----:B------:R0:W0:Y:S01]  /*0360*/  SYNCS.EXCH.64 URZ, [UR4+0x40], UR10 ;  /* 0x0000400a043f75b2 */ /* 0x0000220008000100 */
[----:B------:R0:W0:Y:S01]  /*0370*/  SYNCS.EXCH.64 URZ, [UR4+0x18], UR6 ;  /* 0x00001806043f75b2 */ /* 0x0000220008000100 */
[----:B------:R0:W0:Y:S01]  /*0380*/  SYNCS.EXCH.64 URZ, [UR4+0x48], UR10 ;  /* 0x0000480a043f75b2 */ /* 0x0000220008000100 */
[----:B------:R0:W0:Y:S01]  /*0390*/  SYNCS.EXCH.64 URZ, [UR4+0x20], UR6 ;  /* 0x00002006043f75b2 */ /* 0x0000220008000100 */
[----:B------:R0:W0:Y:S01]  /*03a0*/  SYNCS.EXCH.64 URZ, [UR4+0x50], UR10 ;  /* 0x0000500a043f75b2 */ /* 0x0000220008000100 */
[----:B------:R0:W0:Y:S01]  /*03b0*/  SYNCS.EXCH.64 URZ, [UR4+0x28], UR6 ;  /* 0x00002806043f75b2 */ /* 0x0000220008000100 */
[----:B------:R0:W0:Y:S01]  /*03c0*/  SYNCS.EXCH.64 URZ, [UR4+0x58], UR10 ;  /* 0x0000580a043f75b2 */ /* 0x0000220008000100 */
[----:B------:R-:W-:Y:S01]  /*03d0*/  NOP ;  /* 0x0000000000007918 */ /* 0x000fe20000000000 */
.L_x_2:
[----:B------:R-:W5:Y:S01]  /*03e0*/  SHFL.IDX PT, R5, R0, RZ, 0x1f ;  /* 0x00001fff00057589 */ /* 0x000f6200000e0000 */
[----:B------:R-:W-:Y:S01]  /*03f0*/  ELECT P0, URZ, PT ;  /* 0x00000000003f782f */ /* 0x000fe20003800000 */
[----:B------:R-:W-:Y:S01]  /*0400*/  NOP ;  /* 0x0000000000007918 */ /* 0x000fe20000000000 */
[----:B------:R-:W-:Y:S01]  /*0410*/  ELECT P1, URZ, PT ;  /* 0x00000000003f782f */ /* 0x000fe20003820000 */
[----:B------:R1:W2:Y:S01]  /*0420*/  SHFL.IDX PT, R4, R0, RZ, 0x1f ;  /* 0x00001fff00047589 */ /* 0x0002a200000e0000 */
[----:B0-----:R-:W-:Y:S01]  /*0430*/  UMOV UR6, 0x20 ;  /* 0x0000002000067882 */ /* 0x001fe20000000000 */
[----:B------:R-:W-:Y:S01]  /*0440*/  UMOV UR10, 0x80 ;  /* 0x00000080000a7882 */ /* 0x000fe20000000000 */
[----:B------:R-:W-:Y:S01]  /*0450*/  NOP ;  /* 0x0000000000007918 */ /* 0x000fe20000000000 */
[----:B------:R-:W0:Y:S01]  /*0460*/  SHFL.IDX PT, R2, R2, RZ, 0x1f ;  /* 0x00001fff02027589 */ /* 0x000e2200000e0000 */
[----:B------:R-:W-:Y:S01]  /*0470*/  ULDC.64 UR32, c[0x0][0x208] ;  /* 0x0000820000207ab9 */ /* 0x000fe20000000a00 */
[----:B-1----:R-:W-:-:S04]  /*0480*/  SHF.R.S32.HI R0, RZ, 0x1f, R3 ;  /* 0x0000001fff007819 */ /* 0x002fc80000011403 */
[----:B------:R-:W-:-:S04]  /*0490*/  LEA.HI R0, R0, R3, RZ, 0x7 ;  /* 0x0000000300007211 */ /* 0x000fc800078f38ff */
[----:B------:R-:W-:Y:S02]  /*04a0*/  LOP3.LUT R0, R0, 0xffffff80, RZ, 0xc0, !PT ;  /* 0xffffff8000007812 */ /* 0x000fe400078ec0ff */
[----:B-----5:R-:W-:Y:S02]  /*04b0*/  ISETP.NE.OR P0, PT, R5, RZ, !P0 ;  /* 0x000000ff0500720c */ /* 0x020fe40004705670 */
[----:B--2---:R-:W-:Y:S02]  /*04c0*/  ISETP.NE.OR P1, PT, R4, RZ, !P1 ;  /* 0x000000ff0400720c */ /* 0x004fe40004f25670 */
[----:B0-----:R-:W-:Y:S01]  /*04d0*/  R2UR UR14, R2 ;  /* 0x00000000020e72ca */ /* 0x001fe200000e0000 */
[----:B------:R-:W-:-:S08]  /*04e0*/  IMAD.IADD R2, R3, 0x1, -R0 ;  /* 0x0000000103027824 */ /* 0x000fd000078e0a00 */
[----:B------:R-:W-:Y:S02]  /*04f0*/  VOTEU.ALL UP0, P0 ;  /* 0x00000000003f7886 */ /* 0x000fe40000000000 */
[----:B------:R-:W-:-:S03]  /*0500*/  VOTEU.ALL UP1, P1 ;  /* 0x00000000003f7886 */ /* 0x000fc60000820000 */
[----:B------:R-:W0:Y:S01]  /*0510*/  @!UP0 S2UR UR9, SR_CgaCtaId ;  /* 0x00000000000989c3 */ /* 0x000e220000008800 */
[----:B------:R-:W-:Y:S01]  /*0520*/  @!UP0 UMOV UR4, 0x400 ;  /* 0x0000040000048882 */ /* 0x000fe20000000000 */
[----:B------:R-:W-:-:S04]  /*0530*/  @!UP0 UIADD3 UR6, -UR6, 0x100000, URZ ;  /* 0x0010000006068890 */ /* 0x000fc8000fffe13f */
[----:B------:R-:W-:Y:S02]  /*0540*/  @!UP0 USHF.L.U32 UR7, UR6, 0xb, URZ ;  /* 0x0000000b06078899 */ /* 0x000fe4000800063f */
[----:B------:R-:W-:Y:S01]  /*0550*/  @!UP0 USHF.L.U32 UR6, UR6, 0x1, URZ ;  /* 0x0000000106068899 */ /* 0x000fe2000800063f */
[----:B------:R-:W-:Y:S01]  /*0560*/  @!UP1 UMOV UR12, 0x400 ;  /* 0x00000400000c9882 */ /* 0x000fe20000000000 */
[----:B------:R-:W-:-:S04]  /*0570*/  @!UP1 UIADD3 UR10, -UR10, 0x100000, URZ ;  /* 0x001000000a0a9890 */ /* 0x000fc8000fffe13f */
[----:B------:R-:W-:Y:S02]  /*0580*/  @!UP1 USHF.L.U32 UR11, UR10, 0xb, URZ ;  /* 0x0000000b0a0b9899 */ /* 0x000fe4000800063f */
[----:B------:R-:W-:Y:S01]  /*0590*/  @!UP1 USHF.L.U32 UR10, UR10, 0x1, URZ ;  /* 0x000000010a0a9899 */ /* 0x000fe2000800063f */
[----:B------:R-:W-:Y:S01]  /*05a0*/  VOTEU.ALL UP2, P1 ;  /* 0x00000000003f7886 */ /* 0x000fe20000840000 */
[----:B------:R-:W1:Y:S01]  /*05b0*/  @!UP1 S2UR UR13, SR_CgaCtaId ;  /* 0x00000000000d99c3 */ /* 0x000e620000008800 */
[----:B------:R-:W-:Y:S01]  /*05c0*/  VOTEU.ALL UP3, P1 ;  /* 0x00000000003f7886 */ /* 0x000fe20000860000 */
[----:B------:R-:W-:Y:S01]  /*05d0*/  VOTEU.ALL UP4, P1 ;  /* 0x00000000003f7886 */ /* 0x000fe20000880000 */
[----:B------:R-:W-:Y:S01]  /*05e0*/  VOTEU.ALL UP5, P1 ;  /* 0x00000000003f7886 */ /* 0x000fe200008a0000 */
[----:B------:R-:W-:Y:S01]  /*05f0*/  ISETP.NE.AND P1, PT, RZ, UR16, PT ;  /* 0x00000010ff007c0c */ /* 0x000fe2000bf25270 */
[----:B0-----:R-:W-:Y:S01]  /*0600*/  @!UP0 ULEA UR4, UR9, UR4, 0x18 ;  /* 0x0000000409048291 */ /* 0x001fe2000f8ec03f */
[----:B------:R-:W-:Y:S01]  /*0610*/  VOTEU.ALL UP0, P0 ;  /* 0x00000000003f7886 */ /* 0x000fe20000000000 */
[----:B-1----:R-:W-:Y:S01]  /*0620*/  @!UP1 ULEA UR12, UR13, UR12, 0x18 ;  /* 0x0000000c0d0c9291 */ /* 0x002fe2000f8ec03f */
[----:B------:R-:W-:Y:S01]  /*0630*/  VOTEU.ALL UP1, P0 ;  /* 0x00000000003f7886 */ /* 0x000fe20000020000 */
[----:B------:R-:W0:Y:S08]  /*0640*/  FENCE.VIEW.ASYNC.S ;  /* 0x00000000000073c6 */ /* 0x000e300000000000 */
[----:B0-----:R-:W3:Y:S01]  /*0650*/  @!UP0 SYNCS.EXCH.64 URZ, [UR4+0x90], UR6 ;  /* 0x00009006043f85b2 */ /* 0x001ee20008000100 */
[----:B------:R0:W3:Y:S01]  /*0660*/  @!UP1 SYNCS.EXCH.64 URZ, [UR4+0x98], UR6 ;  /* 0x00009806043f95b2 */ /* 0x0000e20008000100 */
[----:B------:R-:W-:Y:S01]  /*0670*/  NOP ;  /* 0x0000000000007918 */ /* 0x000fe20000000000 */
[----:B0-----:R-:W-:-:S02]  /*0680*/  ULDC.64 UR6, c[0x0][0x598] ;  /* 0x0001660000067ab9 */ /* 0x001fc40000000a00 */
[----:B------:R-:W-:Y:S01]  /*0690*/  ISETP.NE.U32.AND P0, PT, RZ, UR6, PT ;  /* 0x00000006ff007c0c */ /* 0x000fe2000bf05070 */
[----:B------:R0:W3:Y:S03]  /*06a0*/  @!UP2 SYNCS.EXCH.64 URZ, [UR12+0x70], UR10 ;  /* 0x0000700a0c3fa5b2 */ /* 0x0000e60008000100 */
[----:B------:R-:W-:Y:S01]  /*06b0*/  ISETP.NE.AND.EX P0, PT, RZ, UR7, PT, P0 ;  /* 0x00000007ff007c0c */ /* 0x000fe2000bf05300 */
[----:B------:R0:W3:Y:S01]  /*06c0*/  @!UP3 SYNCS.EXCH.64 URZ, [UR12+0x78], UR10 ;  /* 0x0000780a0c3fb5b2 */ /* 0x0000e20008000100 */
[----:B------:R0:W3:Y:S01]  /*06d0*/  @!UP4 SYNCS.EXCH.64 URZ, [UR12+0x80], UR10 ;  /* 0x0000800a0c3fc5b2 */ /* 0x0000e20008000100 */
[----:B------:R0:W3:Y:S01]  /*06e0*/  @!UP5 SYNCS.EXCH.64 URZ, [UR12+0x88], UR10 ;  /* 0x0000880a0c3fd5b2 */ /* 0x0000e20008000100 */
[----:B------:R-:W-:Y:S01]  /*06f0*/  NOP ;  /* 0x0000000000007918 */ /* 0x000fe20000000000 */
[----:B---34-:R-:W-:Y:S08]  /*0700*/  BAR.SYNC.DEFER_BLOCKING 0x0 ;  /* 0x0000000000007b1d */ /* 0x018ff00000010000 */
[----:B0-----:R-:W-:Y:S05]  /*0710*/  @!P0 BRA `(.L_x_3) ;  /* 0x0000000000208947 */ /* 0x001fea0003800000 */
[----:B------:R-:W0:Y:S02]  /*0720*/  LDC.64 R4, c[0x0][0x598] ;  /* 0x00016600ff047b82 */ /* 0x000e240000000a00 */
[----:B0-----:R-:W2:Y:S02]  /*0730*/  LDG.E.64 R4, desc[UR32][R4.64] ;  /* 0x0000002004047981 */ /* 0x001ea4000c1e1b00 */
[----:B--2---:R-:W-:-:S04]  /*0740*/  ISETP.NE.U32.AND P0, PT, R4, RZ, PT ;  /* 0x000000ff0400720c */ /* 0x004fc80003f05070 */
[----:B------:R-:W-:-:S13]  /*0750*/  ISETP.NE.AND.EX P0, PT, R5, RZ, PT, P0 ;  /* 0x000000ff0500720c */ /* 0x000fda0003f05300 */
[----:B------:R-:W-:Y:S05]  /*0760*/  @!P0 BRA `(.L_x_3) ;  /* 0x00000000000c8947 */ /* 0x000fea0003800000 */
[----:B------:R-:W2:Y:S02]  /*0770*/  LD.E R4, desc[UR32][R4.64] ;  /* 0x0000002004047980 */ /* 0x000ea4000c101900 */
[----:B--2---:R-:W-:Y:S01]  /*0780*/  R2UR UR19, R4 ;  /* 0x00000000041372ca */ /* 0x004fe200000e0000 */
[----:B------:R-:W-:-:S14]  /*0790*/  BRA `(.L_x_4) ;  /* 0x0000000000247947 */ /* 0x000fdc0003800000 */
.L_x_3:
[----:B------:R-:W-:Y:S02]  /*07a0*/  ULDC.64 UR6, c[0x0][0x588] ;  /* 0x0001620000067ab9 */ /* 0x000fe40000000a00 */
[----:B------:R-:W-:-:S04]  /*07b0*/  ISETP.NE.U32.AND P0, PT, RZ, UR6, PT ;  /* 0x00000006ff007c0c */ /* 0x000fc8000bf05070 */
[----:B------:R-:W-:-:S13]  /*07c0*/  ISETP.NE.AND.EX P0, PT, RZ, UR7, PT, P0 ;  /* 0x00000007ff007c0c */ /* 0x000fda000bf05300 */
[----:B------:R-:W-:Y:S05]  /*07d0*/  @!P0 BRA `(.L_x_5) ;  /* 0x0000000000108947 */ /* 0x000fea0003800000 */
[----:B------:R-:W0:Y:S02]  /*07e0*/  LDC.64 R4, c[0x0][0x588] ;  /* 0x00016200ff047b82 */ /* 0x000e240000000a00 */
[----:B0-----:R-:W2:Y:S02]  /*07f0*/  LDG.E R4, desc[UR32][R4.64] ;  /* 0x0000002004047981 */ /* 0x001ea4000c1e1900 */
[----:B--2---:R-:W-:Y:S01]  /*0800*/  R2UR UR19, R4 ;  /* 0x00000000041372ca */ /* 0x004fe200000e0000 */
[----:B------:R-:W-:-:S14]  /*0810*/  BRA `(.L_x_4) ;  /* 0x0000000000047947 */ /* 0x000fdc0003800000 */
.L_x_5:
[----:B------:R-:W-:-:S05]  /*0820*/  ULDC UR19, c[0x0][0x580] ;  /* 0x0001600000137ab9 */ /* 0x000fca0000000800 */
.L_x_4:
[----:B------:R-:W-:Y:S02]  /*0830*/  ULDC.64 UR6, c[0x0][0x5a0] ;  /* 0x0001680000067ab9 */ /* 0x000fe40000000a00 */
[----:B------:R-:W-:-:S04]  /*0840*/  ISETP.NE.U32.AND P0, PT, RZ, UR6, PT ;  /* 0x00000006ff007c0c */ /* 0x000fc8000bf05070 */
[----:B------:R-:W-:-:S13]  /*0850*/  ISETP.NE.AND.EX P0, PT, RZ, UR7, PT, P0 ;  /* 0x00000007ff007c0c */ /* 0x000fda000bf05300 */
[----:B------:R-:W-:Y:S05]  /*0860*/  @!P0 BRA `(.L_x_6) ;  /* 0x0000000000208947 */ /* 0x000fea0003800000 */
        /* <DEDUP_REMOVED lines=8> */
.L_x_6:
        /* <DEDUP_REMOVED lines=8> */
.L_x_8:
[----:B------:R-:W-:-:S05]  /*0970*/  ULDC UR18, c[0x0][0x584] ;  /* 0x0001610000127ab9 */ /* 0x000fca0000000800 */
.L_x_7:
[----:B------:R-:W0:Y:S01]  /*0980*/  LDC R0, c[0x0][0x65c] ;  /* 0x00019700ff007b82 */ /* 0x000e220000000800 */
[----:B------:R-:W1:Y:S01]  /*0990*/  S2R R12, SR_CTAID.Y ;  /* 0x00000000000c7919 */ /* 0x000e620000002600 */
[----:B------:R-:W-:Y:S01]  /*09a0*/  IMAD.MOV.U32 R5, RZ, RZ, RZ ;  /* 0x000000ffff057224 */ /* 0x000fe200078e00ff */
[----:B------:R-:W-:Y:S01]  /*09b0*/  UISETP.NE.AND UP0, UPT, UR16, 0x2, UPT ;  /* 0x000000021000788c */ /* 0x000fe2000bf05270 */
[----:B------:R-:W2:Y:S01]  /*09c0*/  S2R R4, SR_CTAID.X ;  /* 0x0000000000047919 */ /* 0x000ea20000002500 */
[----:B------:R-:W-:Y:S01]  /*09d0*/  ULDC UR9, c[0x0][0x28c] ;  /* 0x0000a30000097ab9 */ /* 0x000fe20000000800 */
[----:B------:R-:W-:Y:S01]  /*09e0*/  UMOV UR17, URZ ;  /* 0x0000003f00117c82 */ /* 0x000fe20008000000 */
[----:B------:R-:W-:Y:S02]  /*09f0*/  UIADD3 UR9, UR9, 0x7f, URZ ;  /* 0x0000007f09097890 */ /* 0x000fe4000fffe03f */
[----:B------:R-:W-:Y:S01]  /*0a00*/  PLOP3.LUT P0, PT, PT, PT, UP0, 0x80, 0x0 ;  /* 0x000000000000781c */ /* 0x000fe20003f0f008 */
[----:B------:R-:W-:Y:S01]  /*0a10*/  UMOV UR4, URZ ;  /* 0x0000003f00047c82 */ /* 0x000fe20008000000 */
[----:B------:R-:W-:Y:S01]  /*0a20*/  ULDC.64 UR12, c[0x0][0x650] ;  /* 0x00019400000c7ab9 */ /* 0x000fe20000000a00 */
[----:B------:R-:W-:-:S04]  /*0a30*/  USHF.R.S32.HI UR10, URZ, 0x1f, UR9 ;  /* 0x0000001f3f0a7899 */ /* 0x000fc80008011409 */
[----:B------:R-:W-:Y:S01]  /*0a40*/  ULEA.HI UR10, UR10, UR9, URZ, 0x7 ;  /* 0x000000090a0a7291 */ /* 0x000fe2000f8f383f */
[----:B0-----:R-:W-:-:S13]  /*0a50*/  ISETP.NE.AND P3, PT, R0, 0x1, PT ;  /* 0x000000010000780c */ /* 0x001fda0003f65270 */
[----:B------:R-:W2:Y:S01]  /*0a60*/  @P3 LDC R9, c[0x0][0x10] ;  /* 0x00000400ff093b82 */ /* 0x000ea20000000800 */
[----:B-1----:R-:W-:Y:S02]  /*0a70*/  @P3 IMAD.MOV.U32 R6, RZ, RZ, R12 ;  /* 0x000000ffff063224 */ /* 0x002fe400078e000c */
[----:B------:R-:W-:-:S05]  /*0a80*/  @P3 IMAD.MOV.U32 R7, RZ, RZ, RZ ;  /* 0x000000ffff073224 */ /* 0x000fca00078e00ff */
[----:B------:R-:W0:Y:S01]  /*0a90*/  @!P3 LDC R11, c[0x0][0xc] ;  /* 0x00000300ff0bbb82 */ /* 0x000e220000000800 */
[----:B------:R-:W-:Y:S01]  /*0aa0*/  ULDC UR6, c[0x0][0xc] ;  /* 0x0000030000067ab9 */ /* 0x000fe20000000800 */
[----:B------:R-:W-:Y:S01]  /*0ab0*/  ULDC UR7, c[0x0][0x10] ;  /* 0x0000040000077ab9 */ /* 0x000fe20000000800 */
[----:B------:R-:W-:Y:S01]  /*0ac0*/  ULDC UR9, c[0x0][0x14] ;  /* 0x0000050000097ab9 */ /* 0x000fe20000000800 */
[----:B------:R-:W-:-:S04]  /*0ad0*/  UIMAD.WIDE.U32 UR6, UR6, UR7, URZ ;  /* 0x00000007060672a5 */ /* 0x000fc8000f8e003f */
[----:B------:R-:W-:Y:S02]  /*0ae0*/  UIMAD.WIDE.U32 UR26, UR6, UR9, URZ ;  /* 0x00000009061a72a5 */ /* 0x000fe4000f8e003f */
[----:B------:R-:W-:Y:S02]  /*0af0*/  UIMAD UR7, UR7, UR9, URZ ;  /* 0x00000009070772a4 */ /* 0x000fe4000f8e023f */
[----:B------:R-:W-:Y:S02]  /*0b00*/  USHF.R.S32.HI UR6, URZ, 0x7, UR10 ;  /* 0x000000073f067899 */ /* 0x000fe4000801140a */
[----:B------:R-:W-:Y:S01]  /*0b10*/  UIADD3 UR7, UR27, UR7, URZ ;  /* 0x000000071b077290 */ /* 0x000fe2000fffe03f */
[----:B--2---:R-:W-:-:S04]  /*0b20*/  @P3 IMAD.WIDE.U32 R8, R4, R9, R6 ;  /* 0x0000000904083225 */ /* 0x004fc800078e0006 */
[----:B------:R-:W-:Y:S02]  /*0b30*/  @P3 IMAD.MOV.U32 R13, RZ, RZ, R8 ;  /* 0x000000ffff0d3224 */ /* 0x000fe400078e0008 */
[----:B0-----:R-:W-:-:S04]  /*0b40*/  @!P3 IMAD.WIDE.U32 R6, R11, R12, R4 ;  /* 0x0000000c0b06b225 */ /* 0x001fc800078e0004 */
[----:B------:R-:W-:Y:S02]  /*0b50*/  @P3 IMAD.MOV.U32 R11, RZ, RZ, RZ ;  /* 0x000000ffff0b3224 */ /* 0x000fe400078e00ff */
[----:B------:R-:W-:Y:S02]  /*0b60*/  @!P3 IMAD.MOV.U32 R13, RZ, RZ, R6 ;  /* 0x000000ffff0db224 */ /* 0x000fe400078e0006 */
[----:B------:R-:W-:Y:S02]  /*0b70*/  @P3 IMAD.IADD R10, R9, 0x1, R11 ;  /* 0x00000001090a3824 */ /* 0x000fe400078e020b */
[----:B------:R-:W-:Y:S01]  /*0b80*/  @!P3 IMAD.MOV.U32 R10, RZ, RZ, R7 ;  /* 0x000000ffff0ab224 */ /* 0x000fe200078e0007 */
[----:B------:R0:W-:Y:S01]  /*0b90*/  STL [R1+0x8], R13 ;  /* 0x0000080d01007387 */ /* 0x0001e20000100800 */
[----:B------:R-:W-:Y:S02]  /*0ba0*/  IMAD.MOV.U32 R18, RZ, RZ, R13 ;  /* 0x000000ffff127224 */ /* 0x000fe400078e000d */
[----:B------:R-:W-:Y:S01]  /*0bb0*/  IMAD.MOV.U32 R19, RZ, RZ, R10 ;  /* 0x000000ffff137224 */ /* 0x000fe200078e000a */
[----:B------:R0:W-:Y:S01]  /*0bc0*/  STL [R1+0x4], R10 ;  /* 0x0000040a01007387 */ /* 0x0001e20000100800 */
[----:B------:R-:W-:Y:S05]  /*0bd0*/  @P0 BRA `(.L_x_9) ;  /* 0x0000000000280947 */ /* 0x000fea0003800000 */
[----:B------:R-:W-:Y:S01]  /*0be0*/  IADD3 R18, P0, R18, UR26, RZ ;  /* 0x0000001a12127c10 */ /* 0x000fe2000ff1e0ff */
[----:B------:R-:W-:Y:S02]  /*0bf0*/  UISETP.GE.U32.AND UP0, UPT, UR6, 0x6, UPT ;  /* 0x000000060600788c */ /* 0x000fe4000bf06070 */
[----:B------:R-:W-:Y:S01]  /*0c00*/  UIMAD.WIDE.U32 UR10, UR6, -0x55555555, URZ ;  /* 0xaaaaaaab060a78a5 */ /* 0x000fe2000f8e003f */
[----:B------:R-:W-:Y:S01]  /*0c10*/  IADD3.X R19, R19, UR7, RZ, P0, !PT ;  /* 0x0000000713137c10 */ /* 0x000fe200087fe4ff */
[----:B------:R1:W-:Y:S01]  /*0c20*/  STL [R1+0x8], R18 ;  /* 0x0000081201007387 */ /* 0x0003e20000100800 */
[----:B------:R-:W-:Y:S01]  /*0c30*/  UMOV UR4, URZ ;  /* 0x0000003f00047c82 */ /* 0x000fe20008000000 */
[----:B------:R-:W-:Y:S02]  /*0c40*/  USHF.R.U32.HI UR10, URZ, 0x2, UR11 ;  /* 0x000000023f0a7899 */ /* 0x000fe4000801160b */
[----:B------:R1:W-:Y:S02]  /*0c50*/  STL [R1+0x4], R19 ;  /* 0x0000041301007387 */ /* 0x0003e40000100800 */
[----:B------:R-:W-:-:S02]  /*0c60*/  UIMAD UR17, UR10, -0x6, UR6 ;  /* 0xfffffffa0a1178a4 */ /* 0x000fc4000f8e0206 */
[----:B------:R-:W-:-:S12]  /*0c70*/  @UP0 ULOP3.LUT UR4, UR10, 0x1, URZ, 0xc0, !UPT ;  /* 0x000000010a040892 */ /* 0x000fd8000f8ec03f */
.L_x_9:
[----:B------:R-:W-:Y:S01]  /*0c80*/  IMAD.MOV.U32 R8, RZ, RZ, -0x1 ;  /* 0xffffffffff087424 */ /* 0x000fe200078e00ff */
[----:B------:R-:W-:Y:S01]  /*0c90*/  ISETP.GE.U32.AND P0, PT, R18, UR12, PT ;  /* 0x0000000c12007c0c */ /* 0x000fe2000bf06070 */
[----:B------:R-:W-:Y:S01]  /*0ca0*/  IMAD.MOV.U32 R6, RZ, RZ, -0x1 ;  /* 0xffffffffff067424 */ /* 0x000fe200078e00ff */
[----:B------:R-:W-:Y:S01]  /*0cb0*/  PRMT R0, RZ, 0x7610, R0 ;  /* 0x00007610ff007816 */ /* 0x000fe20000000000 */
[----:B------:R-:W-:Y:S01]  /*0cc0*/  IMAD.MOV.U32 R7, RZ, RZ, -0x1 ;  /* 0xffffffffff077424 */ /* 0x000fe200078e00ff */
[----:B------:R2:W-:Y:S01]  /*0cd0*/  STL [R1+0xc], R8 ;  /* 0x00000c0801007387 */ /* 0x0005e20000100800 */
[----:B------:R-:W-:-:S03]  /*0ce0*/  ISETP.GE.U32.AND.EX P0, PT, R19, UR13, PT, P0 ;  /* 0x0000000d13007c0c */ /* 0x000fc6000bf06100 */
[----:B------:R2:W-:Y:S04]  /*0cf0*/  STL [R1], R6 ;  /* 0x0000000601007387 */ /* 0x0005e80000100800 */
[----:B------:R2:W-:Y:S06]  /*0d00*/  STL [R1+0x10], R7 ;  /* 0x0000100701007387 */ /* 0x0005ec0000100800 */
[----:B------:R-:W-:Y:S05]  /*0d10*/  @P0 BRA `(.L_x_10) ;  /* 0x0000000400680947 */ /* 0x000fea0003800000 */
[----:B------:R-:W3:Y:S01]  /*0d20*/  LDC.64 R14, c[0x0][0x628] ;  /* 0x00018a00ff0e7b82 */ /* 0x000ee20000000a00 */
[----:B--2---:R-:W-:Y:S02]  /*0d30*/  IMAD.MOV.U32 R6, RZ, RZ, R18 ;  /* 0x000000ffff067224 */ /* 0x004fe400078e0012 */
[----:B------:R-:W-:-:S05]  /*0d40*/  IMAD.MOV.U32 R7, RZ, RZ, R19 ;  /* 0x000000ffff077224 */ /* 0x000fca00078e0013 */
[----:B------:R-:W2:Y:S08]  /*0d50*/  LDC R0, c[0x0][0x630] ;  /* 0x00018c00ff007b82 */ /* 0x000eb00000000800 */
[----:B------:R-:W4:Y:S01]  /*0d60*/  LDC.64 R16, c[0x0][0x620] ;  /* 0x00018800ff107b82 */ /* 0x000f220000000a00 */
[----:B---3--:R-:W-:-:S04]  /*0d70*/  ISETP.NE.U32.AND P0, PT, R14, RZ, PT ;  /* 0x000000ff0e00720c */ /* 0x008fc80003f05070 */
[----:B------:R-:W-:-:S13]  /*0d80*/  ISETP.NE.AND.EX P0, PT, R15, RZ, PT, P0 ;  /* 0x000000ff0f00720c */ /* 0x000fda0003f05300 */
[----:B--2-4-:R-:W-:Y:S05]  /*0d90*/  @!P0 BRA `(.L_x_11) ;  /* 0x0000000000288947 */ /* 0x014fea0003800000 */
[----:B------:R-:W2:Y:S02]  /*0da0*/  LDC R11, c[0x0][0x634] ;  /* 0x00018d00ff0b7b82 */ /* 0x000ea40000000800 */
[----:B--2---:R-:W-:-:S05]  /*0db0*/  IADD3 R11, P0, R18, R11, RZ ;  /* 0x0000000b120b7210 */ /* 0x004fca0007f1e0ff */
[----:B0-----:R-:W-:-:S04]  /*0dc0*/  IMAD.X R13, RZ, RZ, R19, P0 ;  /* 0x000000ffff0d7224 */ /* 0x001fc800000e0613 */
[----:B------:R-:W-:-:S04]  /*0dd0*/  IMAD.WIDE.U32 R6, R13, R14, RZ ;  /* 0x0000000e0d067225 */ /* 0x000fc800078e00ff */
[----:B------:R-:W-:-:S04]  /*0de0*/  IMAD.WIDE.U32 R8, P0, R11, R15, R6 ;  /* 0x0000000f0b087225 */ /* 0x000fc80007800006 */
[----:B------:R-:W-:-:S04]  /*0df0*/  IMAD.WIDE.U32 R6, R11, R14, RZ ;  /* 0x0000000e0b067225 */ /* 0x000fc800078e00ff */
[----:B------:R-:W-:Y:S01]  /*0e00*/  IMAD.X R11, RZ, RZ, RZ, P0 ;  /* 0x000000ffff0b7224 */ /* 0x000fe200000e06ff */
[----:B------:R-:W-:Y:S01]  /*0e10*/  IADD3 RZ, P0, R7, R8, RZ ;  /* 0x0000000807ff7210 */ /* 0x000fe20007f1e0ff */
[----:B------:R-:W-:-:S04]  /*0e20*/  IMAD.MOV.U32 R10, RZ, RZ, R9 ;  /* 0x000000ffff0a7224 */ /* 0x000fc800078e0009 */
[----:B------:R-:W-:-:S08]  /*0e30*/  IMAD.WIDE.U32.X R6, R13, R15, R10, P0 ;  /* 0x0000000f0d067225 */ /* 0x000fd000000e040a */
.L_x_11:
[-CC-:B------:R-:W-:Y:S01]  /*0e40*/  SHF.R.U64 R25, R6, R0.reuse, R7.reuse ;  /* 0x0000000006197219 */ /* 0x180fe20000001207 */
[----:B0-----:R-:W0:Y:S01]  /*0e50*/  LDC R10, c[0x0][0x618] ;  /* 0x00018600ff0a7b82 */ /* 0x001e220000000800 */
[----:B------:R-:W-:Y:S01]  /*0e60*/  SHF.R.U32.HI R5, RZ, R0, R7 ;  /* 0x00000000ff057219 */ /* 0x000fe20000011607 */
[----:B------:R-:W-:Y:S01]  /*0e70*/  IMAD.MOV.U32 R6, RZ, RZ, R18 ;  /* 0x000000ffff067224 */ /* 0x000fe200078e0012 */
[----:B------:R-:W-:Y:S01]  /*0e80*/  IADD3 R9, P0, RZ, -R25, RZ ;  /* 0x80000019ff097210 */ /* 0x000fe20007f1e0ff */
[----:B------:R-:W-:Y:S01]  /*0e90*/  IMAD.MOV.U32 R7, RZ, RZ, R19 ;  /* 0x000000ffff077224 */ /* 0x000fe200078e0013 */
[----:B------:R-:W-:Y:S01]  /*0ea0*/  I2FP.F32.U32 R0, R4 ;  /* 0x0000000400007245 */ /* 0x000fe20000201000 */
[----:B------:R-:W-:Y:S02]  /*0eb0*/  ULDC UR9, c[0x0][0x150] ;  /* 0x0000540000097ab9 */ /* 0x000fe40000000800 */
[----:B------:R-:W2:Y:S01]  /*0ec0*/  LDC.64 R22, c[0x0][0x640] ;  /* 0x00019000ff167b82 */ /* 0x000ea20000000a00 */
[----:B------:R-:W-:-:S02]  /*0ed0*/  IMAD.X R11, RZ, RZ, ~R5, P0 ;  /* 0x000000ffff0b7224 */ /* 0x000fc400000e0e05 */
[----:B------:R-:W-:Y:S01]  /*0ee0*/  FMUL R0, R0, UR9 ;  /* 0x0000000900007c20 */ /* 0x000fe20008400000 */
[----:B------:R-:W-:Y:S01]  /*0ef0*/  IMAD.WIDE.U32 R6, R9, R16, R6 ;  /* 0x0000001009067225 */ /* 0x000fe200078e0006 */
[----:B------:R-:W-:-:S03]  /*0f00*/  ULDC UR9, c[0x0][0x154] ;  /* 0x0000550000097ab9 */ /* 0x000fc60000000800 */
[----:B------:R-:W-:Y:S01]  /*0f10*/  IMAD R8, R11, R16, RZ ;  /* 0x000000100b087224 */ /* 0x000fe200078e02ff */
[----:B------:R-:W3:Y:S01]  /*0f20*/  LDC R5, c[0x0][0x144] ;  /* 0x00005100ff057b82 */ /* 0x000ee20000000800 */
[----:B------:R-:W4:Y:S02]  /*0f30*/  F2I.U32.TRUNC.NTZ R0, R0 ;  /* 0x0000000000007305 */ /* 0x000f24000020f000 */
[----:B------:R-:W-:-:S04]  /*0f40*/  IMAD R9, R9, R17, R8 ;  /* 0x0000001109097224 */ /* 0x000fc800078e0208 */
[----:B------:R-:W-:Y:S01]  /*0f50*/  IMAD.IADD R7, R7, 0x1, R9 ;  /* 0x0000000107077824 */ /* 0x000fe200078e0209 */
[----:B------:R-:W5:Y:S01]  /*0f60*/  LDC R16, c[0x0][0x608] ;  /* 0x00018200ff107b82 */ /* 0x000f620000000800 */
[----:B------:R-:W-:-:S03]  /*0f70*/  IMAD.MOV.U32 R9, RZ, RZ, -0x1 ;  /* 0xffffffffff097424 */ /* 0x000fc600078e00ff */
[--C-:B0-----:R-:W-:Y:S02]  /*0f80*/  SHF.R.U64 R14, R6, R10, R7.reuse ;  /* 0x0000000a060e7219 */ /* 0x101fe40000001207 */
[----:B------:R-:W-:Y:S02]  /*0f90*/  I2FP.F32.U32 R6, R12 ;  /* 0x0000000c00067245 */ /* 0x000fe40000201000 */
[----:B------:R-:W0:Y:S01]  /*0fa0*/  LDC R20, c[0x0][0x658] ;  /* 0x00019600ff147b82 */ /* 0x000e220000000800 */
[----:B--2---:R-:W-:Y:S01]  /*0fb0*/  ISETP.NE.U32.AND P0, PT, R22, RZ, PT ;  /* 0x000000ff1600720c */ /* 0x004fe20003f05070 */
[----:B----4-:R-:W-:Y:S02]  /*0fc0*/  IMAD.MOV R8, RZ, RZ, -R0 ;  /* 0x000000ffff087224 */ /* 0x010fe400078e0a00 */
[----:B------:R-:W-:Y:S01]  /*0fd0*/  FMUL R6, R6, UR9 ;  /* 0x0000000906067c20 */ /* 0x000fe20008400000 */
[----:B------:R-:W-:Y:S02]  /*0fe0*/  SHF.R.U32.HI R7, RZ, R10, R7 ;  /* 0x0000000aff077219 */ /* 0x000fe40000011607 */
[----:B------:R-:W-:Y:S01]  /*0ff0*/  ISETP.NE.AND.EX P0, PT, R23, RZ, PT, P0 ;  /* 0x000000ff1700720c */ /* 0x000fe20003f05300 */
[----:B------:R2:W4:Y:S01]  /*1000*/  F2I.U32.TRUNC.NTZ R13, R6 ;  /* 0x00000006000d7305 */ /* 0x000522000020f000 */
[----:B------:R-:W2:Y:S01]  /*1010*/  LDC R15, c[0x0][0x148] ;  /* 0x00005200ff0f7b82 */ /* 0x000ea20000000800 */
[----:B---3--:R-:W-:-:S07]  /*1020*/  IMAD R0, R5, R8, R4 ;  /* 0x0000000805007224 */ /* 0x008fce00078e0204 */
[----:B-1----:R-:W1:Y:S01]  /*1030*/  LDC R18, c[0x0][0x600] ;  /* 0x00018000ff127b82 */ /* 0x002e620000000800 */
[-CC-:B-----5:R-:W-:Y:S02]  /*1040*/  SHF.R.U64 R26, R14, R16.reuse, R7.reuse ;  /* 0x000000100e1a7219 */ /* 0x1a0fe40000001207 */
[----:B------:R-:W-:Y:S01]  /*1050*/  SHF.R.U32.HI R5, RZ, R16, R7 ;  /* 0x00000010ff057219 */ /* 0x000fe20000011607 */
[----:B------:R-:W-:-:S04]  /*1060*/  IMAD.MOV.U32 R7, RZ, RZ, 0x1 ;  /* 0x00000001ff077424 */ /* 0x000fc800078e00ff */
[----:B------:R-:W3:Y:S01]  /*1070*/  LDC R19, c[0x0][0x648] ;  /* 0x00019200ff137b82 */ /* 0x000ee20000000800 */
[-C--:B0-----:R-:W-:Y:S02]  /*1080*/  SHF.L.U32 R4, R9, R20.reuse, RZ ;  /* 0x0000001409047219 */ /* 0x081fe400000006ff */
[--C-:B------:R-:W-:Y:S02]  /*1090*/  SHF.R.U64 R16, R26, R20, R5.reuse ;  /* 0x000000141a107219 */ /* 0x100fe40000001205 */
[----:B------:R-:W-:Y:S02]  /*10a0*/  LOP3.LUT R11, RZ, R4, RZ, 0x33, !PT ;  /* 0x00000004ff0b7212 */ /* 0x000fe400078e33ff */
[-C--:B------:R-:W-:Y:S01]  /*10b0*/  SHF.R.U32.HI R5, RZ, R20.reuse, R5 ;  /* 0x00000014ff057219 */ /* 0x080fe20000011605 */
[----:B------:R-:W0:Y:S01]  /*10c0*/  LDC R21, c[0x0][0x638] ;  /* 0x00018e00ff157b82 */ /* 0x000e220000000800 */
[----:B------:R-:W-:Y:S01]  /*10d0*/  SHF.L.U32 R10, R7, R20, RZ ;  /* 0x00000014070a7219 */ /* 0x000fe200000006ff */
[----:B------:R-:W-:-:S06]  /*10e0*/  IMAD.MOV.U32 R4, RZ, RZ, R16 ;  /* 0x000000ffff047224 */ /* 0x000fcc00078e0010 */
[----:B------:R-:W0:Y:S01]  /*10f0*/  LDC R24, c[0x0][0x610] ;  /* 0x00018400ff187b82 */ /* 0x000e220000000800 */
[----:B--2-4-:R-:W-:Y:S05]  /*1100*/  @!P0 BRA `(.L_x_12) ;  /* 0x0000000000288947 */ /* 0x014fea0003800000 */
[----:B------:R-:W2:Y:S02]  /*1110*/  LDC R9, c[0x0][0x64c] ;  /* 0x00019300ff097b82 */ /* 0x000ea40000000800 */
[----:B--2---:R-:W-:-:S05]  /*1120*/  IADD3 R9, P0, R16, R9, RZ ;  /* 0x0000000910097210 */ /* 0x004fca0007f1e0ff */
[----:B------:R-:W-:-:S04]  /*1130*/  IMAD.X R17, RZ, RZ, R5, P0 ;  /* 0x000000ffff117224 */ /* 0x000fc800000e0605 */
[----:B------:R-:W-:-:S04]  /*1140*/  IMAD.WIDE.U32 R4, R17, R22, RZ ;  /* 0x0000001611047225 */ /* 0x000fc800078e00ff */
[----:B------:R-:W-:-:S04]  /*1150*/  IMAD.WIDE.U32 R6, P0, R9, R23, R4 ;  /* 0x0000001709067225 */ /* 0x000fc80007800004 */
[----:B------:R-:W-:-:S04]  /*1160*/  IMAD.WIDE.U32 R4, R9, R22, RZ ;  /* 0x0000001609047225 */ /* 0x000fc800078e00ff */
[----:B------:R-:W-:Y:S01]  /*1170*/  IMAD.X R9, RZ, RZ, RZ, P0 ;  /* 0x000000ffff097224 */ /* 0x000fe200000e06ff */
[----:B------:R-:W-:Y:S01]  /*1180*/  IADD3 RZ, P0, R5, R6, RZ ;  /* 0x0000000605ff7210 */ /* 0x000fe20007f1e0ff */
[----:B------:R-:W-:-:S04]  /*1190*/  IMAD.MOV.U32 R8, RZ, RZ, R7 ;  /* 0x000000ffff087224 */ /* 0x000fc800078e0007 */
[----:B------:R-:W-:-:S08]  /*11a0*/  IMAD.WIDE.U32.X R4, R17, R23, R8, P0 ;  /* 0x0000001711047225 */ /* 0x000fd000000e0408 */
.L_x_12:
[----:B---3--:R-:W-:Y:S01]  /*11b0*/  SHF.R.U64 R4, R4, R19, R5 ;  /* 0x0000001304047219 */ /* 0x008fe20000001205 */
[----:B-1----:R-:W-:Y:S01]  /*11c0*/  VIADD R5, R18, 0xffffffff ;  /* 0xffffffff12057836 */ /* 0x002fe20000000000 */
[----:B------:R-:W-:Y:S01]  /*11d0*/  LOP3.LUT R11, R26, R11, RZ, 0xc0, !PT ;  /* 0x0000000b1a0b7212 */ /* 0x000fe200078ec0ff */
[----:B------:R-:W-:Y:S02]  /*11e0*/  IMAD.MOV R13, RZ, RZ, -R13 ;  /* 0x000000ffff0d7224 */ /* 0x000fe400078e0a0d */
[----:B------:R-:W-:Y:S01]  /*11f0*/  IMAD.MOV R6, RZ, RZ, -R4 ;  /* 0x000000ffff067224 */ /* 0x000fe200078e0a04 */
[----:B------:R-:W-:Y:S01]  /*1200*/  LOP3.LUT R14, R14, R5, RZ, 0xc0, !PT ;  /* 0x000000050e0e7212 */ /* 0x000fe200078ec0ff */
[----:B------:R-:W-:Y:S02]  /*1210*/  @P3 IMAD R0, R15, R13, R12 ;  /* 0x0000000d0f003224 */ /* 0x000fe400078e020c */
[----:B------:R-:W-:Y:S02]  /*1220*/  IMAD R11, R10, R4, R11 ;  /* 0x000000040a0b7224 */ /* 0x000fe400078e020b */
[----:B0-----:R-:W-:-:S02]  /*1230*/  IMAD R5, R6, R21, R16 ;  /* 0x0000001506057224 */ /* 0x001fc400078e0210 */
[----:B------:R-:W-:Y:S02]  /*1240*/  IMAD R4, R11, R24, R0 ;  /* 0x000000180b047224 */ /* 0x000fe400078e0200 */
[----:B------:R-:W-:Y:S02]  /*1250*/  IMAD R5, R5, R18, R14 ;  /* 0x0000001205057224 */ /* 0x000fe400078e020e */
[----:B------:R-:W-:-:S03]  /*1260*/  IMAD.MOV.U32 R0, RZ, RZ, 0x1 ;  /* 0x00000001ff007424 */ /* 0x000fc600078e00ff */
[----:B------:R-:W-:Y:S02]  /*1270*/  SEL R6, R5, R4, !P3 ;  /* 0x0000000405067207 */ /* 0x000fe40005800000 */
[----:B------:R-:W-:-:S03]  /*1280*/  SEL R4, R4, R5, !P3 ;  /* 0x0000000504047207 */ /* 0x000fc60005800000 */
[----:B------:R3:W-:Y:S04]  /*1290*/  STL [R1+0x10], R6 ;  /* 0x0000100601007387 */ /* 0x0007e80000100800 */
[----:B------:R3:W-:Y:S04]  /*12a0*/  STL [R1], R25 ;  /* 0x0000001901007387 */ /* 0x0007e80000100800 */
[----:B------:R3:W-:Y:S02]  /*12b0*/  STL [R1+0xc], R4 ;  /* 0x00000c0401007387 */ /* 0x0007e40000100800 */
.L_x_10:
[----:B------:R-:W-:Y:S05]  /*12c0*/  @!P1 BRA `(.L_x_13) ;  /* 0x000000c400109947 */ /* 0x000fea0003800000 */
[----:B------:R-:W-:-:S06]  /*12d0*/  UISETP.GT.U32.AND UP0, UPT, UR15, 0x1, UPT ;  /* 0x000000010f00788c */ /* 0x000fcc000bf04070 */
[----:B------:R-:W-:-:S13]  /*12e0*/  PLOP3.LUT P0, PT, PT, PT, UP0, 0x80, 0x0 ;  /* 0x000000000000781c */ /* 0x000fda0003f0f008 */
[----:B------:R-:W-:Y:S05]  /*12f0*/  @P0 EXIT ;  /* 0x000000000000094d */ /* 0x000fea0003800000 */
.L_x_14:
[----:B------:R-:W-:-:S08]  /*1300*/  NOP ;  /* 0x0000000000007918 */ /* 0x000fd00000000000 */
[----:B------:R-:W4:Y:S02]  /*1310*/  USETMAXREG.TRY_ALLOC.CTAPOOL UP0, 0xe8 ;  /* 0x000000e8000079c8 */ /* 0x000f240008000600 */
[----:B----4-:R-:W-:-:S13]  /*1320*/  PLOP3.LUT P0, PT, PT, PT, UP0, 0x80, 0x0 ;  /* 0x000000000000781c */ /* 0x010fda0003f0f008 */
[----:B------:R-:W-:Y:S05]  /*1330*/  @!P0 BRA `(.L_x_14) ;  /* 0xfffffffc00f08947 */ /* 0x000fea000383ffff */
[----:B------:R-:W-:-:S13]  /*1340*/  LOP3.LUT P0, RZ, R0, 0xff, RZ, 0xc0, !PT ;  /* 0x000000ff00ff7812 */ /* 0x000fda000780c0ff */
[----:B------:R-:W-:Y:S05]  /*1350*/  @!P0 EXIT ;  /* 0x000000000000894d */ /* 0x000fea0003800000 */
[----:B------:R-:W-:Y:S01]  /*1360*/  SHF.R.S32.HI R3, RZ, 0x1f, R2 ;  /* 0x0000001fff037819 */ /* 0x000fe20000011402 */
[----:B------:R-:W4:Y:S01]  /*1370*/  S2UR UR11, SR_CgaCtaId ;  /* 0x00000000000b79c3 */ /* 0x000f220000008800 */
[----:B------:R-:W-:Y:S02]  /*1380*/  UIADD3 UR15, UR14, -0x1, URZ ;  /* 0xffffffff0e0f7890 */ /* 0x000fe4000fffe03f */
[CC--:B------:R-:W-:Y:S01]  /*1390*/  LEA.HI R0, R3.reuse, R2.reuse, RZ, 0x2 ;  /* 0x0000000203007211 */ /* 0x0c0fe200078f10ff */
[----:B------:R-:W-:Y:S01]  /*13a0*/  UMOV UR10, 0x400 ;  /* 0x00000400000a7882 */ /* 0x000fe20000000000 */
[----:B------:R-:W-:Y:S01]  /*13b0*/  LEA.HI R3, R3, R2, RZ, 0x5 ;  /* 0x0000000203037211 */ /* 0x000fe200078f28ff */
[----:B------:R-:W-:Y:S01]  /*13c0*/  UISETP.LT.AND UP0, UPT, UR6, 0x1, UPT ;  /* 0x000000010600788c */ /* 0x000fe2000bf01270 */
[--C-:B------:R-:W-:Y:S01]  /*13d0*/  SHF.R.S32.HI R228, RZ, 0x2, R0.reuse ;  /* 0x00000002ffe47819 */ /* 0x100fe20000011400 */
[----:B------:R-:W-:Y:S01]  /*13e0*/  USHF.L.U32 UR13, UR15, 0x3, URZ ;  /* 0x000000030f0d7899 */ /* 0x000fe2000800063f */
[----:B------:R-:W-:Y:S01]  /*13f0*/  SHF.R.S32.HI R5, RZ, 0x1f, R0 ;  /* 0x0000001fff057819 */ /* 0x000fe20000011400 */
[----:B------:R-:W-:-:S02]  /*1400*/  USEL UR12, UR6, 0x1, UP0 ;  /* 0x00000001060c7887 */ /* 0x000fc40008000000 */
[----:B------:R-:W-:Y:S01]  /*1410*/  ULOP3.LUT UR16, UR13, 0x8, URZ, 0xc0, !UPT ;  /* 0x000000080d107892 */ /* 0x000fe2000f8ec03f */
[----:B------:R-:W-:Y:S01]  /*1420*/  LEA.HI R5, R5, R228, RZ, 0x3 ;  /* 0x000000e405057211 */ /* 0x000fe200078f18ff */
[----:B------:R-:W-:Y:S01]  /*1430*/  ULDC UR20, c[0x0][0x284] ;  /* 0x0000a10000147ab9 */ /* 0x000fe20000000800 */
[----:B------:R-:W-:Y:S02]  /*1440*/  UISETP.NE.AND UP0, UPT, UR15, URZ, UPT ;  /* 0x0000003f0f00728c */ /* 0x000fe4000bf05270 */
[----:B------:R-:W-:Y:S01]  /*1450*/  LOP3.LUT R5, R5, 0xfffffff8, RZ, 0xc0, !PT ;  /* 0xfffffff805057812 */ /* 0x000fe200078ec0ff */
[----:B------:R-:W-:Y:S02]  /*1460*/  ULOP3.LUT UR15, UR16, 0x8, URZ, 0x3c, !UPT ;  /* 0x00000008100f7892 */ /* 0x000fe4000f8e3c3f */
[----:B------:R-:W-:Y:S02]  /*1470*/  ULOP3.LUT UR8, UR5, 0x1, URZ, 0xfc, !UPT ;  /* 0x0000000105087892 */ /* 0x000fe4000f8efc3f */
[----:B------:R-:W-:Y:S01]  /*1480*/  IMAD.IADD R228, R228, 0x1, -R5 ;  /* 0x00000001e4e47824 */ /* 0x000fe200078e0a05 */
[----:B------:R-:W-:Y:S01]  /*1490*/  SHF.R.S32.HI R5, RZ, 0x5, R3 ;  /* 0x00000005ff057819 */ /* 0x000fe20000011403 */
[----:B----4-:R-:W-:Y:S01]  /*14a0*/  ULEA UR10, UR11, UR10, 0x18 ;  /* 0x0000000a0b0a7291 */ /* 0x010fe2000f8ec03f */
[----:B------:R-:W-:Y:S01]  /*14b0*/  LOP3.LUT R3, R0, 0xfffffffc, RZ, 0xc0, !PT ;  /* 0xfffffffc00037812 */ /* 0x000fe200078ec0ff */
[----:B------:R-:W-:Y:S01]  /*14c0*/  USHF.L.U32 UR9, UR6, 0x1, URZ ;  /* 0x0000000106097899 */ /* 0x000fe2000800063f */
[--C-:B------:R-:W-:Y:S01]  /*14d0*/  SHF.R.S32.HI R229, RZ, 0x1f, R228.reuse ;  /* 0x0000001fffe57819 */ /* 0x100fe200000114e4 */
[C-C-:B------:R-:W-:Y:S01]  /*14e0*/  IMAD R227, R5.reuse, -0x10, -R228.reuse ;  /* 0xfffffff005e37824 */ /* 0x140fe200078e0ae4 */
[----:B------:R-:W-:Y:S01]  /*14f0*/  UIADD3 UR11, UR10, 0x70, URZ ;  /* 0x000000700a0b7890 */ /* 0x000fe2000fffe03f */
[----:B------:R-:W-:Y:S01]  /*1500*/  IMAD.IADD R226, R2, 0x1, -R3 ;  /* 0x0000000102e27824 */ /* 0x000fe200078e0a03 */
[----:B------:R-:W-:Y:S01]  /*1510*/  UIADD3 UR12, -UR12, UR6, URZ ;  /* 0x000000060c0c7290 */ /* 0x000fe2000fffe13f */
[----:B------:R-:W-:Y:S01]  /*1520*/  IMAD.WIDE R228, R5, 0x10, R228 ;  /* 0x0000001005e47825 */ /* 0x000fe200078e02e4 */
[----:B------:R-:W-:-:S02]  /*1530*/  USEL UR13, URZ, 0x1, UP0 ;  /* 0x000000013f0d7887 */ /* 0x000fc40008000000 */
[----:B------:R-:W-:Y:S01]  /*1540*/  ULEA UR14, UR14, UR11, 0x3 ;  /* 0x0000000b0e0e7291 */ /* 0x000fe2000f8e183f */
[----:B------:R-:W-:Y:S01]  /*1550*/  VIADD R227, R227, UR20 ;  /* 0x00000014e3e37c36 */ /* 0x000fe20008000000 */
[----:B------:R-:W-:-:S12]  /*1560*/  ULOP3.LUT UR16, UR16, 0x18, URZ, 0x3c, !UPT ;  /* 0x0000001810107892 */ /* 0x000fd8000f8e3c3f */
.L_x_265:
[----:B------:R-:W-:Y:S01]  /*1570*/  IMAD.U32 R0, RZ, RZ, UR13 ;  /* 0x0000000dff007e24 */ /* 0x000fe2000f8e00ff */
[----:B0-2---:R-:W4:Y:S01]  /*1580*/  LDC R2, c[0x0][0x28c] ;  /* 0x0000a300ff027b82 */ /* 0x005f220000000800 */
[----:B------:R-:W-:Y:S01]  /*1590*/  UMOV UR24, URZ ;  /* 0x0000003f00187c82 */ /* 0x000fe20008000000 */
[----:B------:R-:W-:Y:S02]  /*15a0*/  UMOV UR31, UR17 ;  /* 0x00000011001f7c82 */ /* 0x000fe40008000000 */
[----:B------:R-:W-:-:S04]  /*15b0*/  SHF.L.U32 R0, R0, 0x1f, RZ ;  /* 0x0000001f00007819 */ /* 0x000fc800000006ff */
[----:B------:R-:W5:Y:S01]  /*15c0*/  SYNCS.PHASECHK.TRANS64.TRYWAIT P0, [UR14+-0x8], R0 ;  /* 0xfffff800ff0075a7 */ /* 0x000f62000800014e */
[----:B----4-:R-:W-:Y:S01]  /*15d0*/  ISETP.GE.AND P1, PT, R2, 0x1, PT ;  /* 0x000000010200780c */ /* 0x010fe20003f26270 */
[----:B-1-3-5:R-:W-:-:S12]  /*15e0*/  @!P0 BRA `(.L_x_15) ;  /* 0x000000d000b08947 */ /* 0x02afd80003800000 */
.L_x_289:
[----:B------:R-:W-:Y:S01]  /*15f0*/  UMOV UR30, UR4 ;  /* 0x00000004001e7c82 */ /* 0x000fe20008000000 */
[----:B------:R-:W-:Y:S01]  /*1600*/  UMOV UR20, URZ ;  /* 0x0000003f00147c82 */ /* 0x000fe20008000000 */
[----:B------:R-:W-:Y:S01]  /*1610*/  UMOV UR21, URZ ;  /* 0x0000003f00157c82 */ /* 0x000fe20008000000 */
[----:B------:R-:W-:Y:S01]  /*1620*/  IMAD.MOV.U32 R224, RZ, RZ, RZ ;  /* 0x000000ffffe07224 */ /* 0x000fe200078e00ff */
[----:B----4-:R-:W-:Y:S01]  /*1630*/  CS2R R2, SRZ ;  /* 0x0000000000027805 */ /* 0x010fe2000001ff00 */
[----:B------:R-:W-:Y:S01]  /*1640*/  IMAD.MOV.U32 R0, RZ, RZ, RZ ;  /* 0x000000ffff007224 */ /* 0x000fe200078e00ff */
[----:B---3--:R-:W-:Y:S02]  /*1650*/  CS2R R4, SRZ ;  /* 0x0000000000047805 */ /* 0x008fe4000001ff00 */
[----:B--2---:R-:W-:Y:S02]  /*1660*/  CS2R R6, SRZ ;  /* 0x0000000000067805 */ /* 0x004fe4000001ff00 */
[----:B------:R-:W-:-:S02]  /*1670*/  CS2R R8, SRZ ;  /* 0x0000000000087805 */ /* 0x000fc4000001ff00 */
[----:B0-----:R-:W-:Y:S02]  /*1680*/  CS2R R10, SRZ ;  /* 0x00000000000a7805 */ /* 0x001fe4000001ff00 */
[----:B------:R-:W-:Y:S02]  /*1690*/  CS2R R12, SRZ ;  /* 0x00000000000c7805 */ /* 0x000fe4000001ff00 */
[----:B------:R-:W-:Y:S02]  /*16a0*/  CS2R R14, SRZ ;  /* 0x00000000000e7805 */ /* 0x000fe4000001ff00 */
[----:B------:R-:W-:Y:S02]  /*16b0*/  CS2R R16, SRZ ;  /* 0x0000000000107805 */ /* 0x000fe4000001ff00 */
[----:B-1----:R-:W-:Y:S02]  /*16c0*/  CS2R R18, SRZ ;  /* 0x0000000000127805 */ /* 0x002fe4000001ff00 */
[----:B------:R-:W-:-:S02]  /*16d0*/  CS2R R20, SRZ ;  /* 0x0000000000147805 */ /* 0x000fc4000001ff00 */
[----:B------:R-:W-:Y:S02]  /*16e0*/  CS2R R22, SRZ ;  /* 0x0000000000167805 */ /* 0x000fe4000001ff00 */
[----:B------:R-:W-:Y:S02]  /*16f0*/  CS2R R136, SRZ ;  /* 0x0000000000887805 */ /* 0x000fe4000001ff00 */
[----:B------:R-:W-:Y:S02]  /*1700*/  CS2R R138, SRZ ;  /* 0x00000000008a7805 */ /* 0x000fe4000001ff00 */
[----:B------:R-:W-:Y:S02]  /*1710*/  CS2R R140, SRZ ;  /* 0x00000000008c7805 */ /* 0x000fe4000001ff00 */
[----:B------:R-:W-:Y:S02]  /*1720*/  CS2R R142, SRZ ;  /* 0x00000000008e7805 */ /* 0x000fe4000001ff00 */
        /* <DEDUP_REMOVED lines=95> */
[----:B------:R-:W-:Y:S01]  /*1d20*/  CS2R R38, SRZ ;  /* 0x0000000000267805 */ /* 0x000fe2000001ff00 */
[----:B------:R-:W-:Y:S06]  /*1d30*/  @!P1 BRA `(.L_x_16) ;  /* 0x00000014000c9947 */ /* 0x000fec0003800000 */
[----:B------:R-:W-:-:S06]  /*1d40*/  UISETP.NE.AND UP0, UPT, UR8, 0x3, UPT ;  /* 0x000000030800788c */ /* 0x000fcc000bf05270 */
[----:B------:R-:W-:-:S13]  /*1d50*/  PLOP3.LUT P1, PT, PT, PT, UP0, 0x80, 0x0 ;  /* 0x000000000000781c */ /* 0x000fda0003f2f008 */
[----:B------:R-:W-:Y:S05]  /*1d60*/  @!P1 BRA `(.L_x_17) ;  /* 0x0000000000049947 */ /* 0x000fea0003800000 */
[----:B------:R-:W-:Y:S01]  /*1d70*/  BPT.TRAP 0x1 ;  /* 0x000000040000795c */ /* 0x000fe20000300000 */
.L_x_17:
[----:B------:R-:W-:Y:S01]  /*1d80*/  ULEA UR20, UR17, UR10, 0x3 ;  /* 0x0000000a11147291 */ /* 0x000fe2000f8e183f */
[----:B------:R-:W-:-:S05]  /*1d90*/  IMAD.U32 R0, RZ, RZ, UR4 ;  /* 0x00000004ff007e24 */ /* 0x000fca000f8e00ff */
[----:B------:R-:W-:-:S04]  /*1da0*/  SHF.L.U32 R0, R0, 0x1f, RZ ;  /* 0x0000001f00007819 */ /* 0x000fc800000006ff */
[----:B------:R0:W1:Y:S01]  /*1db0*/  SYNCS.PHASECHK.TRANS64.TRYWAIT P0, [UR20], R0 ;  /* 0x00000000ff0075a7 */ /* 0x0000620008000154 */
[----:B------:R-:W-:Y:S05]  /*1dc0*/  @!P1 BRA `(.L_x_18) ;  /* 0x0000000000049947 */ /* 0x000fea0003800000 */
[----:B------:R-:W-:Y:S01]  /*1dd0*/  BPT.TRAP 0x1 ;  /* 0x000000040000795c */ /* 0x000fe20000300000 */
.L_x_18:
[----:B-1----:R-:W-:Y:S05]  /*1de0*/  @P0 BRA `(.L_x_19) ;  /* 0x0000000000080947 */ /* 0x002fea0003800000 */
[----:B------:R-:W1:Y:S02]  /*1df0*/  SYNCS.PHASECHK.TRANS64.TRYWAIT P0, [UR20], R0 ;  /* 0x00000000ff0075a7 */ /* 0x000e640008000154 */
[----:B-1----:R-:W-:Y:S05]  /*1e00*/  @!P0 BRA `(.L_x_20) ;  /* 0x000000c800c08947 */ /* 0x002fea0003800000 */
.L_x_19:
[----:B------:R-:W-:Y:S01]  /*1e10*/  UIADD3 UR20, UR10, 0x180, URZ ;  /* 0x000001800a147890 */ /* 0x000fe2000fffe03f */
[----:B------:R-:W-:Y:S01]  /*1e20*/  WARPGROUP.ARRIVE ;  /* 0x00000000000079c5 */ /* 0x000fe20000000000 */
[----:B------:R-:W-:Y:S01]  /*1e30*/  UIADD3 UR21, UR10, 0xc180, URZ ;  /* 0x0000c1800a157890 */ /* 0x000fe2000fffe03f */
[----:B------:R-:W-:Y:S01]  /*1e40*/  IMAD.MOV.U32 R224, RZ, RZ, RZ ;  /* 0x000000ffffe07224 */ /* 0x000fe200078e00ff */
[----:B------:R-:W-:Y:S01]  /*1e50*/  USHF.R.U32.HI UR20, URZ, 0x4, UR20 ;  /* 0x000000043f147899 */ /* 0x000fe20008011614 */
[----:B01----:R-:W-:Y:S01]  /*1e60*/  IMAD.MOV.U32 R0, RZ, RZ, RZ ;  /* 0x000000ffff007224 */ /* 0x003fe200078e00ff */
[----:B------:R-:W-:Y:S01]  /*1e70*/  USHF.R.U32.HI UR21, URZ, 0x4, UR21 ;  /* 0x000000043f157899 */ /* 0x000fe20008011615 */
[----:B------:R-:W-:Y:S01]  /*1e80*/  CS2R R2, SRZ ;  /* 0x0000000000027805 */ /* 0x000fe2000001ff00 */
[----:B------:R-:W-:Y:S01]  /*1e90*/  ULOP3.LUT UR20, UR20, 0x3fff, URZ, 0xc0, !UPT ;  /* 0x00003fff14147892 */ /* 0x000fe2000f8ec03f */
[----:B------:R-:W-:Y:S01]  /*1ea0*/  CS2R R4, SRZ ;  /* 0x0000000000047805 */ /* 0x000fe2000001ff00 */
[----:B------:R-:W-:Y:S01]  /*1eb0*/  ULOP3.LUT UR21, UR21, 0x3fff, URZ, 0xc0, !UPT ;  /* 0x00003fff15157892 */ /* 0x000fe2000f8ec03f */
[----:B------:R-:W-:Y:S01]  /*1ec0*/  CS2R R6, SRZ ;  /* 0x0000000000067805 */ /* 0x000fe2000001ff00 */
[----:B------:R-:W-:Y:S01]  /*1ed0*/  ULOP3.LUT UR20, UR20, 0x10000, URZ, 0xfc, !UPT ;  /* 0x0001000014147892 */ /* 0x000fe2000f8efc3f */
[----:B------:R-:W-:Y:S01]  /*1ee0*/  CS2R R8, SRZ ;  /* 0x0000000000087805 */ /* 0x000fe2000001ff00 */
[----:B------:R-:W-:Y:S01]  /*1ef0*/  ULOP3.LUT UR21, UR21, 0x10000, URZ, 0xfc, !UPT ;  /* 0x0001000015157892 */ /* 0x000fe2000f8efc3f */
[----:B------:R-:W-:Y:S01]  /*1f00*/  CS2R R10, SRZ ;  /* 0x00000000000a7805 */ /* 0x000fe2000001ff00 */
[----:B------:R-:W-:Y:S01]  /*1f10*/  ULEA UR28, UR17, UR20, 0x9 ;  /* 0x00000014111c7291 */ /* 0x000fe2000f8e483f */
[----:B------:R-:W-:Y:S01]  /*1f20*/  CS2R R12, SRZ ;  /* 0x00000000000c7805 */ /* 0x000fe2000001ff00 */
[----:B------:R-:W-:Y:S01]  /*1f30*/  UIMAD UR25, UR17, 0x700, UR21 ;  /* 0x00000700111978a4 */ /* 0x000fe2000f8e0215 */
[----:B------:R-:W-:Y:S01]  /*1f40*/  CS2R R14, SRZ ;  /* 0x00000000000e7805 */ /* 0x000fe2000001ff00 */
[----:B------:R-:W-:Y:S01]  /*1f50*/  UMOV UR23, 0x40000040 ;  /* 0x4000004000177882 */ /* 0x000fe20000000000 */
[----:B------:R-:W-:Y:S01]  /*1f60*/  UMOV UR21, 0x40000040 ;  /* 0x4000004000157882 */ /* 0x000fe20000000000 */
[----:B------:R-:W-:Y:S01]  /*1f70*/  UIADD3 UR24, UR25, 0x100, URZ ;  /* 0x0000010019187890 */ /* 0x000fe2000fffe03f */
[----:B------:R-:W-:Y:S01]  /*1f80*/  CS2R R16, SRZ ;  /* 0x0000000000107805 */ /* 0x000fe2000001ff00 */
[----:B------:R-:W-:Y:S01]  /*1f90*/  UMOV UR20, UR28 ;  /* 0x0000001c00147c82 */ /* 0x000fe20008000000 */
[----:B------:R-:W-:Y:S01]  /*1fa0*/  UMOV UR22, UR25 ;  /* 0x0000001900167c82 */ /* 0x000fe20008000000 */
[----:B------:R-:W-:Y:S01]  /*1fb0*/  UIADD3 UR29, UR25, 0x200, URZ ;  /* 0x00000200191d7890 */ /* 0x000fe2000fffe03f */
[----:B------:R-:W-:Y:S01]  /*1fc0*/  QGMMA.64x32x32.F32.E4M3.E4M3 R120, gdesc[UR20], RZ, !UPT ;  /* 0x00600000147879f3 */ /* 0x000fe2000c7008ff */
[----:B------:R-:W-:Y:S01]  /*1fd0*/  UMOV UR23, 0x40000040 ;  /* 0x4000004000177882 */ /* 0x000fe20000000000 */
        /* <DEDUP_REMOVED lines=23> */
[----:B------:R-:W-:Y:S01]  /*2150*/  UIADD3 UR20, UR28, 0x2, URZ ;  /* 0x000000021c147890 */ /* 0x000fe2000fffe03f */
[----:B------:R-:W-:Y:S01]  /*2160*/  CS2R R18, SRZ ;  /* 0x0000000000127805 */ /* 0x000fe2000001ff00 */
[----:B------:R-:W-:Y:S01]  /*2170*/  UIADD3 UR22, UR25, 0x2, URZ ;  /* 0x0000000219167890 */ /* 0x000fe2000fffe03f */
[----:B------:R-:W-:Y:S01]  /*2180*/  CS2R R20, SRZ ;  /* 0x0000000000147805 */ /* 0x000fe2000001ff00 */
[----:B------:R-:W-:Y:S01]  /*2190*/  UMOV UR21, 0x40000040 ;  /* 0x4000004000157882 */ /* 0x000fe20000000000 */
[----:B------:R-:W-:Y:S01]  /*21a0*/  UMOV UR23, 0x40000040 ;  /* 0x4000004000177882 */ /* 0x000fe20000000000 */
[----:B------:R-:W-:Y:S01]  /*21b0*/  UMOV UR24, 0x4 ;  /* 0x0000000400187882 */ /* 0x000fe20000000000 */
        /* <DEDUP_REMOVED lines=27> */
[----:B------:R-:W-:Y:S01]  /*2370*/  CS2R R188, SRZ ;  /* 0x0000000000bc7805 */ /* 0x000fe2000001ff00 */
[----:B------:R-:W-:Y:S01]  /*2380*/  QGMMA.64x32x32.F32.E4M3.E4M3 R120, gdesc[UR20], R120 ;  /* 0x00600000147879f3 */ /* 0x000fe20008700878 */
[----:B------:R-:W-:Y:S01]  /*2390*/  UMOV UR22, UR29 ;  /* 0x0000001d00167c82 */ /* 0x000fe20008000000 */
[----:B------:R-:W-:Y:S01]  /*23a0*/  UMOV UR23, 0x40000040 ;  /* 0x4000004000177882 */ /* 0x000fe20000000000 */
[----:B------:R-:W-:Y:S01]  /*23b0*/  UIADD3 UR29, UR25, 0x302, URZ ;  /* 0x00000302191d7890 */ /* 0x000fe2000fffe03f */
[----:B------:R-:W-:Y:S01]  /*23c0*/  QGMMA.64x32x32.F32.E4M3.E4M3 R104, gdesc[UR20], R104 ;  /* 0x00600000146879f3 */ /* 0x000fe20008700868 */
[----:B------:R-:W-:Y:S01]  /*23d0*/  UMOV UR22, UR30 ;  /* 0x0000001e00167c82 */ /* 0x000fe20008000000 */
[----:B------:R-:W-:Y:S01]  /*23e0*/  UMOV UR23, 0x40000040 ;  /* 0x4000004000177882 */ /* 0x000fe20000000000 */
[----:B------:R-:W-:Y:S01]  /*23f0*/  UIADD3 UR30, UR25, 0x402, URZ ;  /* 0x00000402191e7890 */ /* 0x000fe2000fffe03f */
[----:B------:R-:W-:Y:S01]  /*2400*/  QGMMA.64x32x32.F32.E4M3.E4M3 R88, gdesc[UR20], R88 ;  /* 0x00600000145879f3 */ /* 0x000fe20008700858 */
[----:B------:R-:W-:Y:S01]  /*2410*/  UMOV UR23, 0x40000040 ;  /* 0x4000004000177882 */ /* 0x000fe20000000000 */
[----:B------:R-:W-:Y:S01]  /*2420*/  UMOV UR22, UR29 ;  /* 0x0000001d00167c82 */ /* 0x000fe20008000000 */
        /* <DEDUP_REMOVED lines=14> */
[----:B------:R-:W-:Y:S01]  /*2510*/  UIADD3 UR20, UR28, 0x4, URZ ;  /* 0x000000041c147890 */ /* 0x000fe2000fffe03f */
[----:B------:R-:W-:Y:S01]  /*2520*/  CS2R R190, SRZ ;  /* 0x0000000000be7805 */ /* 0x000fe2000001ff00 */
[----:B------:R-:W-:Y:S01]  /*2530*/  UIADD3 UR22, UR25, 0x4, URZ ;  /* 0x0000000419167890 */ /* 0x000fe2000fffe03f */
[----:B------:R-:W-:Y:S01]  /*2540*/  CS2R R192, SRZ ;  /* 0x0000000000c07805 */ /* 0x000fe2000001ff00 */
        /* <DEDUP_REMOVED lines=39> */
[----:B------:R-:W-:-:S02]  /*27c0*/  UMOV UR22, UR30 ;  /* 0x0000001e00167c82 */ /* 0x000fc40008000000 */
[----:B------:R-:W-:Y:S01]  /*27d0*/  QGMMA.64x32x32.F32.E4M3.E4M3 R24, gdesc[UR20], R24 ;  /* 0x00600000141879f3 */ /* 0x000fe20008700818 */
[----:B------:R-:W-:Y:S02]  /*27e0*/  UIADD3 UR20, UR28, 0x6, URZ ;  /* 0x000000061c147890 */ /* 0x000fe4000fffe03f */
[----:B------:R-:W-:Y:S02]  /*27f0*/  UIADD3 UR22, UR25, 0x6, URZ ;  /* 0x0000000619167890 */ /* 0x000fe4000fffe03f */
[----:B------:R-:W-:Y:S01]  /*2800*/  UIADD3 UR28, UR25, 0x106, URZ ;  /* 0x00000106191c7890 */ /* 0x000fe2000fffe03f */
[----:B------:R-:W-:Y:S01]  /*2810*/  UMOV UR21, 0x40000040 ;  /* 0x4000004000157882 */ /* 0x000fe20000000000 */
[----:B------:R-:W-:-:S05]  /*2820*/  UMOV UR23, 0x40000040 ;  /* 0x4000004000177882 */ /* 0x000fca0000000000 */
[----:B------:R-:W-:Y:S01]  /*2830*/  QGMMA.64x32x32.F32.E4M3.E4M3 R120, gdesc[UR20], R120 ;  /* 0x00600000147879f3 */ /* 0x000fe20008700878 */
[----:B------:R-:W-:Y:S01]  /*2840*/  UMOV UR22, UR28 ;  /* 0x0000001c00167c82 */ /* 0x000fe20008000000 */
[----:B------:R-:W-:Y:S01]  /*2850*/  UIADD3 UR28, UR25, 0x306, URZ ;  /* 0x00000306191c7890 */ /* 0x000fe2000fffe03f */
[----:B------:R-:W-:Y:S02]  /*2860*/  UMOV UR23, 0x40000040 ;  /* 0x4000004000177882 */ /* 0x000fe40000000000 */
[----:B------:R-:W-:Y:S01]  /*2870*/  QGMMA.64x32x32.F32.E4M3.E4M3 R104, gdesc[UR20], R104 ;  /* 0x00600000146879f3 */ /* 0x000fe20008700868 */
[----:B------:R-:W-:Y:S01]  /*2880*/  UMOV UR22, UR29 ;  /* 0x0000001d00167c82 */ /* 0x000fe20008000000 */
[----:B------:R-:W-:Y:S01]  /*2890*/  UMOV UR23, 0x40000040 ;  /* 0x4000004000177882 */ /* 0x000fe20000000000 */
[----:B------:R-:W-:Y:S01]  /*28a0*/  UIADD3 UR29, UR25, 0x406, URZ ;  /* 0x00000406191d7890 */ /* 0x000fe2000fffe03f */
[----:B------:R-:W-:Y:S01]  /*28b0*/  QGMMA.64x32x32.F32.E4M3.E4M3 R88, gdesc[UR20], R88 ;  /* 0x00600000145879f3 */ /* 0x000fe20008700858 */
[----:B------:R-:W-:Y:S01]  /*28c0*/  UMOV UR22, UR28 ;  /* 0x0000001c00167c82 */ /* 0x000fe20008000000 */
[----:B------:R-:W-:Y:S01]  /*28d0*/  UIADD3 UR28, UR25, 0x506, URZ ;  /* 0x00000506191c7890 */ /* 0x000fe2000fffe03f */
[----:B------:R-:W-:Y:S01]  /*28e0*/  UMOV UR23, 0x40000040 ;  /* 0x4000004000177882 */ /* 0x000fe20000000000 */
[----:B------:R-:W-:Y:S01]  /*28f0*/  UIADD3 UR25, UR25, 0x606, URZ ;  /* 0x0000060619197890 */ /* 0x000fe2000fffe03f */
[----:B------:R-:W-:Y:S01]  /*2900*/  QGMMA.64x32x32.F32.E4M3.E4M3 R72, gdesc[UR20], R72 ;  /* 0x00600000144879f3 */ /* 0x000fe20008700848 */
[----:B------:R-:W-:Y:S01]  /*2910*/  UMOV UR22, UR29 ;  /* 0x0000001d00167c82 */ /* 0x000fe20008000000 */
[----:B------:R-:W-:-:S02]  /*2920*/  UMOV UR23, 0x40000040 ;  /* 0x4000004000177882 */ /* 0x000fc40000000000 */
[----:B------:R-:W-:Y:S01]  /*2930*/  QGMMA.64x32x32.F32.E4M3.E4M3 R56, gdesc[UR20], R56 ;  /* 0x00600000143879f3 */ /* 0x000fe20008700838 */
[----:B------:R-:W-:Y:S01]  /*2940*/  UMOV UR22, UR28 ;  /* 0x0000001c00167c82 */ /* 0x000fe20008000000 */
[----:B------:R-:W-:Y:S01]  /*2950*/  UMOV UR23, 0x40000040 ;  /* 0x4000004000177882 */ /* 0x000fe20000000000 */
[----:B------:R-:W-:Y:S01]  /*2960*/  ULDC UR28, c[0x0][0x50c] ;  /* 0x00014300001c7ab9 */ /* 0x000fe20000000800 */
[----:B------:R-:W-:Y:S01]  /*2970*/  QGMMA.64x32x32.F32.E4M3.E4M3 R40, gdesc[UR20], R40 ;  /* 0x00600000142879f3 */ /* 0x000fe20008700828 */
[----:B------:R-:W-:Y:S01]  /*2980*/  UISETP.NE.AND UP0, UPT, UR28, 0x4, UPT ;  /* 0x000000041c00788c */ /* 0x000fe2000bf05270 */
[----:B------:R-:W-:Y:S01]  /*2990*/  UMOV UR22, UR25 ;  /* 0x0000001900167c82 */ /* 0x000fe20008000000 */
[----:B------:R-:W-:Y:S02]  /*29a0*/  UMOV UR23, 0x40000040 ;  /* 0x4000004000177882 */ /* 0x000fe40000000000 */
[----:B------:R-:W-:Y:S01]  /*29b0*/  QGMMA.64x32x32.F32.E4M3.E4M3 R24, gdesc[UR20], R24, gsb0 ;  /* 0x00600000141879f3 */ /* 0x000fe20008000818 */
[----:B------:R-:W-:-:S06]  /*29c0*/  USEL UR20, URZ, 0x1, UP0 ;  /* 0x000000013f147887 */ /* 0x000fcc0008000000 */
[----:B------:R-:W-:-:S13]  /*29d0*/  ISETP.NE.AND P0, PT, RZ, UR20, PT ;  /* 0x00000014ff007c0c */ /* 0x000fda000bf05270 */
[----:B------:R-:W-:Y:S05]  /*29e0*/  @!P0 BRA `(.L_x_21) ;  /* 0x0000000400c88947 */ /* 0x000fea0003800000 */
[----:B------:R-:W-:Y:S02]  /*29f0*/  WARPGROUP.DEPBAR.LE gsb0, 0x0 ;  /* 0x00008000000079c5 */ /* 0x000fe40000010000 */
[----:B------:R-:W-:-:S01]  /*2a00*/  FADD R223, RZ, R120 ;  /* 0x00000078ffdf7221 */ /* 0x000fc20000000000 */
[----:B------:R-:W-:Y:S01]  /*2a10*/  FADD R222, RZ, R121 ;  /* 0x00000079ffde7221 */ /* 0x000fe20000000000 */
        /* <DEDUP_REMOVED lines=110> */
[----:B------:R-:W-:-:S06]  /*3100*/  UMOV UR24, URZ ;  /* 0x0000003f00187c82 */ /* 0x000fcc0008000000 */
.L_x_21:
[----:B------:R-:W-:Y:S01]  /*3110*/  UIADD3 UR31, UR17, 0x1, URZ ;  /* 0x00000001111f7890 */ /* 0x000fe2000fffe03f */
[----:B------:R-:W-:-:S03]  /*3120*/  UMOV UR21, 0x1 ;  /* 0x0000000100157882 */ /* 0x000fc60000000000 */
[----:B------:R-:W-:-:S04]  /*3130*/  UISETP.NE.AND UP0, UPT, UR31, 0x6, UPT ;  /* 0x000000061f00788c */ /* 0x000fc8000bf05270 */
[----:B------:R-:W-:Y:S02]  /*3140*/  USEL UR30, URZ, 0x1, UP0 ;  /* 0x000000013f1e7887 */ /* 0x000fe40008000000 */
[----:B------:R-:W-:Y:S02]  /*3150*/  USEL UR31, UR31, URZ, UP0 ;  /* 0x0000003f1f1f7287 */ /* 0x000fe40008000000 */
[----:B------:R-:W-:-:S12]  /*3160*/  ULOP3.LUT UR30, UR4, UR30, URZ, 0x3c, !UPT ;  /* 0x0000001e041e7292 */ /* 0x000fd8000f8e3c3f */
.L_x_16:
[----:B------:R-:W-:-:S06]  /*3170*/  UISETP.GE.AND UP0, UPT, UR12, 0x1, UPT ;  /* 0x000000010c00788c */ /* 0x000fcc000bf06270 */
[----:B------:R-:W-:-:S13]  /*3180*/  PLOP3.LUT P0, PT, PT, PT, UP0, 0x80, 0x0 ;  /* 0x000000000000781c */ /* 0x000fda0003f0f008 */
[----:B------:R-:W-:Y:S05]  /*3190*/  @!P0 BRA `(.L_x_22) ;  /* 0x0000001000888947 */ /* 0x000fea0003800000 */
[----:B------:R-:W-:Y:S01]  /*31a0*/  UMOV UR29, UR12 ;  /* 0x0000000c001d7c82 */ /* 0x000fe20008000000 */
[----:B------:R-:W-:Y:S01]  /*31b0*/  UMOV UR28, UR17 ;  /* 0x00000011001c7c82 */ /* 0x000fe20008000000 */
[----:B------:R-:W-:-:S05]  /*31c0*/  ULDC UR25, c[0x0][0x50c] ;  /* 0x0001430000197ab9 */ /* 0x000fca0000000800 */
.L_x_30:
[----:B------:R-:W-:-:S06]  /*31d0*/  UISETP.NE.AND UP0, UPT, UR8, 0x3, UPT ;  /* 0x000000030800788c */ /* 0x000fcc000bf05270 */
[----:B------:R-:W-:-:S13]  /*31e0*/  PLOP3.LUT P1, PT, PT, PT, UP0, 0x80, 0x0 ;  /* 0x000000000000781c */ /* 0x000fda0003f2f008 */
[----:B0----5:R-:W-:Y:S05]  /*31f0*/  @!P1 BRA `(.L_x_23) ;  /* 0x0000000000049947 */ /* 0x021fea0003800000 */
[----:B------:R-:W-:Y:S01]  /*3200*/  BPT.TRAP 0x1 ;  /* 0x000000040000795c */ /* 0x000fe20000300000 */
.L_x_23:
[----:B------:R-:W-:Y:S01]  /*3210*/  ULEA UR22, UR31, UR10, 0x3 ;  /* 0x0000000a1f167291 */ /* 0x000fe2000f8e183f */
[----:B------:R-:W-:-:S05]  /*3220*/  IMAD.U32 R225, RZ, RZ, UR30 ;  /* 0x0000001effe17e24 */ /* 0x000fca000f8e00ff */
[----:B------:R-:W-:-:S04]  /*3230*/  SHF.L.U32 R225, R225, 0x1f, RZ ;  /* 0x0000001fe1e17819 */ /* 0x000fc800000006ff */
[----:B------:R0:W1:Y:S01]  /*3240*/  SYNCS.PHASECHK.TRANS64.TRYWAIT P0, [UR22], R225 ;  /* 0x000000e1ff0075a7 */ /* 0x0000620008000156 */
[----:B------:R-:W-:Y:S05]  /*3250*/  @!P1 BRA `(.L_x_24) ;  /* 0x0000000000049947 */ /* 0x000fea0003800000 */
[----:B------:R-:W-:Y:S01]  /*3260*/  BPT.TRAP 0x1 ;  /* 0x000000040000795c */ /* 0x000fe20000300000 */
.L_x_24:
[----:B-1----:R-:W-:Y:S05]  /*3270*/  @P0 BRA `(.L_x_25) ;  /* 0x0000000000080947 */ /* 0x002fea0003800000 */
[----:B------:R-:W1:Y:S02]  /*3280*/  SYNCS.PHASECHK.TRANS64.TRYWAIT P0, [UR22], R225 ;  /* 0x000000e1ff0075a7 */ /* 0x000e640008000156 */
[----:B-1----:R-:W-:Y:S05]  /*3290*/  @!P0 BRA `(.L_x_26) ;  /* 0x000000b400b48947 */ /* 0x002fea0003800000 */
.L_x_25:
[----:B------:R-:W-:Y:S01]  /*32a0*/  UIADD3 UR23, UR10, 0xc180, URZ ;  /* 0x0000c1800a177890 */ /* 0x000fe2000fffe03f */
[----:B------:R-:W-:Y:S01]  /*32b0*/  WARPGROUP.ARRIVE ;  /* 0x00000000000079c5 */ /* 0x000fe20000000000 */
[----:B------:R-:W-:Y:S02]  /*32c0*/  UIADD3 UR22, UR10, 0x180, URZ ;  /* 0x000001800a167890 */ /* 0x000fe4000fffe03f */
[----:B------:R-:W-:Y:S02]  /*32d0*/  USHF.R.U32.HI UR23, URZ, 0x4, UR23 ;  /* 0x000000043f177899 */ /* 0x000fe40008011617 */
[----:B------:R-:W-:Y:S02]  /*32e0*/  USHF.R.U32.HI UR22, URZ, 0x4, UR22 ;  /* 0x000000043f167899 */ /* 0x000fe40008011616 */
[----:B------:R-:W-:Y:S02]  /*32f0*/  UISETP.NE.AND UP0, UPT, UR20, URZ, UPT ;  /* 0x0000003f1400728c */ /* 0x000fe4000bf05270 */
[----:B------:R-:W-:-:S02]  /*3300*/  ULOP3.LUT UR23, UR23, 0x3fff, URZ, 0xc0, !UPT ;  /* 0x00003fff17177892 */ /* 0x000fc4000f8ec03f */
[----:B------:R-:W-:Y:S02]  /*3310*/  ULOP3.LUT UR22, UR22, 0x3fff, URZ, 0xc0, !UPT ;  /* 0x00003fff16167892 */ /* 0x000fe4000f8ec03f */
[----:B------:R-:W-:Y:S02]  /*3320*/  USEL UR21, UR21, URZ, !UP0 ;  /* 0x0000003f15157287 */ /* 0x000fe4000c000000 */
[----:B------:R-:W-:Y:S02]  /*3330*/  ULOP3.LUT UR23, UR23, 0x10000, URZ, 0xfc, !UPT ;  /* 0x0001000017177892 */ /* 0x000fe4000f8efc3f */
[----:B------:R-:W-:Y:S02]  /*3340*/  ULOP3.LUT UR22, UR22, 0x10000, URZ, 0xfc, !UPT ;  /* 0x0001000016167892 */ /* 0x000fe4000f8efc3f */
[----:B------:R-:W-:Y:S02]  /*3350*/  UISETP.NE.U32.AND UP0, UPT, UR21, URZ, UPT ;  /* 0x0000003f1500728c */ /* 0x000fe4000bf05070 */
[----:B------:R-:W-:-:S02]  /*3360*/  UIMAD UR34, UR31, 0x700, UR23 ;  /* 0x000007001f2278a4 */ /* 0x000fc4000f8e0217 */
[----:B------:R-:W-:Y:S02]  /*3370*/  ULEA UR35, UR31, UR22, 0x9 ;  /* 0x000000161f237291 */ /* 0x000fe4000f8e483f */
[----:B------:R-:W-:Y:S02]  /*3380*/  UIADD3 UR36, UR34, 0x100, URZ ;  /* 0x0000010022247890 */ /* 0x000fe4000fffe03f */
[----:B------:R-:W-:Y:S01]  /*3390*/  UIADD3 UR37, UR34, 0x200, URZ ;  /* 0x0000020022257890 */ /* 0x000fe2000fffe03f */
[----:B------:R-:W-:Y:S02]  /*33a0*/  UMOV UR21, 0x40000040 ;  /* 0x4000004000157882 */ /* 0x000fe40000000000 */
[----:B------:R-:W-:Y:S01]  /*33b0*/  UMOV UR20, UR35 ;  /* 0x0000002300147c82 */ /* 0x000fe20008000000 */
[----:B------:R-:W-:Y:S01]  /*33c0*/  UMOV UR22, UR34 ;  /* 0x0000002200167c82 */ /* 0x000fe20008000000 */
[----:B------:R-:W-:Y:S01]  /*33d0*/  UMOV UR23, 0x40000040 ;  /* 0x4000004000177882 */ /* 0x000fe20000000000 */
[----:B------:R-:W-:Y:S01]  /*33e0*/  UIADD3 UR38, UR34, 0x300, URZ ;  /* 0x0000030022267890 */ /* 0x000fe2000fffe03f */
[----:B------:R-:W-:Y:S01]  /*33f0*/  QGMMA.64x32x32.F32.E4M3.E4M3 R120, gdesc[UR20], R120, UP0 ;  /* 0x00600000147879f3 */ /* 0x000fe2000bf00878 */
        /* <DEDUP_REMOVED lines=24> */
[----:B------:R-:W-:-:S02]  /*3580*/  UIADD3 UR20, UR35, 0x2, URZ ;  /* 0x0000000223147890 */ /* 0x000fc4000fffe03f */
[----:B------:R-:W-:Y:S01]  /*3590*/  UIADD3 UR22, UR34, 0x2, URZ ;  /* 0x0000000222167890 */ /* 0x000fe2000fffe03f */
[----:B------:R-:W-:Y:S01]  /*35a0*/  UMOV UR21, 0x40000040 ;  /* 0x4000004000157882 */ /* 0x000fe20000000000 */
[----:B------:R-:W-:Y:S01]  /*35b0*/  UMOV UR23, 0x40000040 ;  /* 0x4000004000177882 */ /* 0x000fe20000000000 */
[----:B------:R-:W-:-:S04]  /*35c0*/  UIADD3 UR24, UR24, 0x4, URZ ;  /* 0x0000000418187890 */ /* 0x000fc8000fffe03f */
[----:B------:R-:W-:Y:S02]  /*35d0*/  UISETP.NE.AND UP0, UPT, UR24, UR25, UPT ;  /* 0x000000191800728c */ /* 0x000fe4000bf05270 */
        /* <DEDUP_REMOVED lines=25> */
[----:B------:R-:W-:-:S02]  /*3770*/  UIADD3 UR20, UR35, 0x4, URZ ;  /* 0x0000000423147890 */ /* 0x000fc4000fffe03f */
[----:B------:R-:W-:Y:S01]  /*3780*/  UIADD3 UR22, UR34, 0x4, URZ ;  /* 0x0000000422167890 */ /* 0x000fe2000fffe03f */
[----:B------:R-:W-:Y:S01]  /*3790*/  UMOV UR21, 0x40000040 ;  /* 0x4000004000157882 */ /* 0x000fe20000000000 */
[----:B------:R-:W-:-:S07]  /*37a0*/  UMOV UR23, 0x40000040 ;  /* 0x4000004000177882 */ /* 0x000fce0000000000 */
        /* <DEDUP_REMOVED lines=22> */
[----:B------:R-:W-:-:S02]  /*3910*/  UMOV UR23, 0x40000040 ;  /* 0x4000004000177882 */ /* 0x000fc40000000000 */
        /* <DEDUP_REMOVED lines=22> */
[----:B------:R-:W-:Y:S01]  /*3a80*/  UMOV UR22, UR36 ;  /* 0x0000002400167c82 */ /* 0x000fe20008000000 */
[----:B------:R-:W-:Y:S02]  /*3a90*/  UMOV UR23, 0x40000040 ;  /* 0x4000004000177882 */ /* 0x000fe40000000000 */
[----:B------:R-:W-:Y:S01]  /*3aa0*/  QGMMA.64x32x32.F32.E4M3.E4M3 R40, gdesc[UR20], R40 ;  /* 0x00600000142879f3 */ /* 0x000fe20008700828 */
[----:B------:R-:W-:Y:S01]  /*3ab0*/  UMOV UR22, UR34 ;  /* 0x0000002200167c82 */ /* 0x000fe20008000000 */
[----:B------:R-:W-:Y:S02]  /*3ac0*/  UMOV UR23, 0x40000040 ;  /* 0x4000004000177882 */ /* 0x000fe40000000000 */
[----:B------:R-:W-:Y:S01]  /*3ad0*/  QGMMA.64x32x32.F32.E4M3.E4M3 R24, gdesc[UR20], R24, gsb0 ;  /* 0x00600000141879f3 */ /* 0x000fe20008000818 */
[----:B------:R-:W-:-:S06]  /*3ae0*/  USEL UR20, URZ, 0x1, UP0 ;  /* 0x000000013f147887 */ /* 0x000fcc0008000000 */
[----:B------:R-:W-:Y:S01]  /*3af0*/  ISETP.NE.AND P0, PT, RZ, UR20, PT ;  /* 0x00000014ff007c0c */ /* 0x000fe2000bf05270 */
[----:B------:R-:W-:-:S12]  /*3b00*/  WARPGROUP.DEPBAR.LE gsb0, 0x1 ;  /* 0x00008000000079c5 */ /* 0x000fd80000010100 */
[----:B------:R-:W-:Y:S05]  /*3b10*/  @!P0 BRA `(.L_x_27) ;  /* 0x0000000400c88947 */ /* 0x000fea0003800000 */
[----:B------:R-:W-:Y:S02]  /*3b20*/  WARPGROUP.DEPBAR.LE gsb0, 0x0 ;  /* 0x00008000000079c5 */ /* 0x000fe40000010000 */
[----:B------:R-:W-:-:S01]  /*3b30*/  FADD R223, R120, R223 ;  /* 0x000000df78df7221 */ /* 0x000fc20000000000 */
[----:B------:R-:W-:Y:S01]  /*3b40*/  FADD R222, R121, R222 ;  /* 0x000000de79de7221 */ /* 0x000fe20000000000 */
        /* <DEDUP_REMOVED lines=108> */
[----:B-----5:R-:W-:-:S01]  /*4210*/  FADD R0, R38, R0 ;  /* 0x0000000026007221 */ /* 0x020fc20000000000 */
[----:B------:R-:W-:Y:S01]  /*4220*/  FADD R224, R224, R39 ;  /* 0x00000027e0e07221 */ /* 0x000fe20000000000 */
[----:B------:R-:W-:-:S06]  /*4230*/  UMOV UR24, URZ ;  /* 0x0000003f00187c82 */ /* 0x000fcc0008000000 */
.L_x_27:
[----:B------:R-:W-:Y:S05]  /*4240*/  @!P1 BRA `(.L_x_28) ;  /* 0x0000000000049947 */ /* 0x000fea0003800000 */
[----:B------:R-:W-:Y:S01]  /*4250*/  BPT.TRAP 0x1 ;  /* 0x000000040000795c */ /* 0x000fe20000300000 */
.L_x_28:
[----:B------:R-:W-:Y:S02]  /*4260*/  UISETP.GT.U32.AND UP0, UPT, UR5, 0x1, UPT ;  /* 0x000000010500788c */ /* 0x000fe4000bf04070 */
[----:B------:R-:W-:-:S04]  /*4270*/  ULEA UR21, UR28, UR10, 0x3 ;  /* 0x0000000a1c157291 */ /* 0x000fc8000f8e183f */
[----:B------:R-:W-:Y:S01]  /*4280*/  UIADD3 UR21, UR21, 0x30, URZ ;  /* 0x0000003015157890 */ /* 0x000fe2000fffe03f */
[----:B------:R-:W-:-:S03]  /*4290*/  PLOP3.LUT P0, PT, PT, PT, UP0, 0x80, 0x0 ;  /* 0x000000000000781c */ /* 0x000fc60003f0f008 */
[----:B------:R-:W-:-:S09]  /*42a0*/  UPRMT UR21, URZ, 0x654, UR21 ;  /* 0x000006543f157896 */ /* 0x000fd20008000015 */
[----:B------:R-:W-:Y:S01]  /*42b0*/  SYNCS.ARRIVE.TRANS64.RED.A1T0 RZ, [UR21], RZ ;  /* 0x000000ffffff79a7 */ /* 0x000fe20008100415 */
[----:B------:R-:W-:Y:S05]  /*42c0*/  @P0 BRA `(.L_x_29) ;  /* 0x0000000000040947 */ /* 0x000fea0003800000 */
[----:B------:R-:W-:Y:S01]  /*42d0*/  BPT.TRAP 0x1 ;  /* 0x000000040000795c */ /* 0x000fe20000300000 */
.L_x_29:
[----:B------:R-:W-:Y:S02]  /*42e0*/  UISETP.GT.AND UP2, UPT, UR29, 0x1, UPT ;  /* 0x000000011d00788c */ /* 0x000fe4000bf44270 */
[----:B------:R-:W-:Y:S02]  /*42f0*/  UIADD3 UR31, UR31, 0x1, URZ ;  /* 0x000000011f1f7890 */ /* 0x000fe4000fffe03f */
[----:B------:R-:W-:Y:S02]  /*4300*/  UIADD3 UR28, UR28, 0x1, URZ ;  /* 0x000000011c1c7890 */ /* 0x000fe4000fffe03f */
[----:B------:R-:W-:Y:S01]  /*4310*/  PLOP3.LUT P0, PT, PT, PT, UP2, 0x80, 0x0 ;  /* 0x000000000000781c */ /* 0x000fe20003f0f028 */
[----:B------:R-:W-:Y:S02]  /*4320*/  UISETP.NE.AND UP0, UPT, UR31, 0x6, UPT ;  /* 0x000000061f00788c */ /* 0x000fe4000bf05270 */
[----:B------:R-:W-:Y:S02]  /*4330*/  UIADD3 UR22, UR29, -0x1, URZ ;  /* 0xffffffff1d167890 */ /* 0x000fe4000fffe03f */
[----:B------:R-:W-:-:S02]  /*4340*/  USEL UR21, URZ, 0x1, UP0 ;  /* 0x000000013f157887 */ /* 0x000fc40008000000 */
[----:B------:R-:W-:Y:S02]  /*4350*/  UISETP.NE.AND UP1, UPT, UR28, 0x6, UPT ;  /* 0x000000061c00788c */ /* 0x000fe4000bf25270 */
[----:B------:R-:W-:Y:S02]  /*4360*/  ULOP3.LUT UR30, UR30, UR21, URZ, 0x3c, !UPT ;  /* 0x000000151e1e7292 */ /* 0x000fe4000f8e3c3f */
[----:B------:R-:W-:Y:S02]  /*4370*/  USEL UR31, UR31, URZ, UP0 ;  /* 0x0000003f1f1f7287 */ /* 0x000fe40008000000 */
[----:B------:R-:W-:Y:S01]  /*4380*/  USEL UR28, UR28, URZ, UP1 ;  /* 0x0000003f1c1c7287 */ /* 0x000fe20008800000 */
[----:B------:R-:W-:Y:S01]  /*4390*/  UMOV UR21, 0x1 ;  /* 0x0000000100157882 */ /* 0x000fe20000000000 */
[----:B------:R-:W-:Y:S01]  /*43a0*/  UMOV UR29, UR22 ;  /* 0x00000016001d7c82 */ /* 0x000fe20008000000 */
[----:B------:R-:W-:Y:S09]  /*43b0*/  @P0 BRA `(.L_x_30) ;  /* 0xffffffec00840947 */ /* 0x000ff2000383ffff */
.L_x_22:
[----:B------:R-:W-:-:S04]  /*43c0*/  UISETP.NE.AND UP0, UPT, UR24, URZ, UPT ;  /* 0x0000003f1800728c */ /* 0x000fc8000bf05270 */
[----:B------:R-:W-:-:S06]  /*43d0*/  USEL UR20, URZ, 0x1, !UP0 ;  /* 0x000000013f147887 */ /* 0x000fcc000c000000 */
[----:B------:R-:W-:-:S13]  /*43e0*/  ISETP.NE.AND P0, PT, RZ, UR20, PT ;  /* 0x00000014ff007c0c */ /* 0x000fda000bf05270 */
[----:B------:R-:W-:Y:S05]  /*43f0*/  @!P0 BRA `(.L_x_31) ;  /* 0x0000000400c48947 */ /* 0x000fea0003800000 */
[----:B------:R-:W-:Y:S02]  /*4400*/  WARPGROUP.DEPBAR.LE gsb0, 0x0 ;  /* 0x00008000000079c5 */ /* 0x000fe40000010000 */
[----:B------:R-:W-:Y:S01]  /*4410*/  FADD R223, R120, R223 ;  /* 0x000000df78df7221 */ /* 0x000fe20000000000 */
        /* <DEDUP_REMOVED lines=109> */
[----:B-----5:R-:W-:Y:S01]  /*4af0*/  FADD R0, R38, R0 ;  /* 0x0000000026007221 */ /* 0x020fe20000000000 */
[----:B------:R-:W-:-:S07]  /*4b00*/  FADD R224, R224, R39 ;  /* 0x00000027e0e07221 */ /* 0x000fce0000000000 */
.L_x_31:
[----:B0-----:R-:W-:-:S04]  /*4b10*/  IMAD.U32 R225, RZ, RZ, UR15 ;  /* 0x0000000fffe17e24 */ /* 0x001fc8000f8e00ff */
[----:B------:R0:W-:Y:S01]  /*4b20*/  SYNCS.ARRIVE.TRANS64.A1T0 RZ, [R225+UR11], RZ ;  /* 0x000000ffe1ff79a7 */ /* 0x0001e2000810000b */
[----:B------:R-:W-:Y:S02]  /*4b30*/  WARPGROUP.DEPBAR.LE gsb0, 0x0 ;  /* 0x00008000000079c5 */ /* 0x000fe40000010000 */
[----:B------:R-:W1:Y:S02]  /*4b40*/  LDC R24, c[0x0][0x28c] ;  /* 0x0000a300ff187b82 */ /* 0x000e640000000800 */
[----:B-1----:R-:W-:-:S13]  /*4b50*/  ISETP.GE.AND P0, PT, R24, 0x1, PT ;  /* 0x000000011800780c */ /* 0x002fda0003f06270 */
[----:B0-----:R-:W-:Y:S05]  /*4b60*/  @!P0 BRA `(.L_x_32) ;  /* 0x0000000000408947 */ /* 0x001fea0003800000 */
[----:B------:R-:W-:-:S06]  /*4b70*/  UISETP.NE.AND UP0, UPT, UR8, 0x3, UPT ;  /* 0x000000030800788c */ /* 0x000fcc000bf05270 */
[----:B------:R-:W-:-:S13]  /*4b80*/  PLOP3.LUT P0, PT, PT, PT, UP0, 0x80, 0x0 ;  /* 0x000000000000781c */ /* 0x000fda0003f0f008 */
[----:B------:R-:W-:Y:S05]  /*4b90*/  @!P0 BRA `(.L_x_33) ;  /* 0x0000000000048947 */ /* 0x000fea0003800000 */
[----:B------:R-:W-:Y:S01]  /*4ba0*/  BPT.TRAP 0x1 ;  /* 0x000000040000795c */ /* 0x000fe20000300000 */
.L_x_33:
[----:B------:R-:W-:Y:S02]  /*4bb0*/  UIADD3 UR22, UR12, UR17, URZ ;  /* 0x000000110c167290 */ /* 0x000fe4000fffe03f */
[----:B------:R-:W-:Y:S02]  /*4bc0*/  UISETP.GT.U32.AND UP0, UPT, UR5, 0x1, UPT ;  /* 0x000000010500788c */ /* 0x000fe4000bf04070 */
[----:B------:R-:W-:-:S04]  /*4bd0*/  UIMAD.WIDE.U32 UR20, UR22, -0x55555555, URZ ;  /* 0xaaaaaaab161478a5 */ /* 0x000fc8000f8e003f */
[----:B------:R-:W-:Y:S01]  /*4be0*/  USHF.R.U32.HI UR20, URZ, 0x2, UR21 ;  /* 0x000000023f147899 */ /* 0x000fe20008011615 */
[----:B------:R-:W-:-:S03]  /*4bf0*/  PLOP3.LUT P0, PT, PT, PT, UP0, 0x80, 0x0 ;  /* 0x000000000000781c */ /* 0x000fc60003f0f008 */
[----:B------:R-:W-:-:S04]  /*4c00*/  UIMAD UR22, UR20, -0x6, UR22 ;  /* 0xfffffffa141678a4 */ /* 0x000fc8000f8e0216 */
[----:B------:R-:W-:-:S04]  /*4c10*/  ULEA UR22, UR22, UR10, 0x3 ;  /* 0x0000000a16167291 */ /* 0x000fc8000f8e183f */
[----:B------:R-:W-:-:S04]  /*4c20*/  UIADD3 UR22, UR22, 0x30, URZ ;  /* 0x0000003016167890 */ /* 0x000fc8000fffe03f */
[----:B------:R-:W-:-:S09]  /*4c30*/  UPRMT UR22, URZ, 0x654, UR22 ;  /* 0x000006543f167896 */ /* 0x000fd20008000016 */
[----:B------:R-:W-:Y:S01]  /*4c40*/  SYNCS.ARRIVE.TRANS64.RED.A1T0 RZ, [UR22], RZ ;  /* 0x000000ffffff79a7 */ /* 0x000fe20008100416 */
[----:B------:R-:W-:Y:S05]  /*4c50*/  @P0 BRA `(.L_x_32) ;  /* 0x0000000000040947 */ /* 0x000fea0003800000 */
[----:B------:R-:W-:Y:S01]  /*4c60*/  BPT.TRAP 0x1 ;  /* 0x000000040000795c */ /* 0x000fe20000300000 */
.L_x_32:
[----:B------:R-:W-:Y:S01]  /*4c70*/  IMAD.U32 R24, RZ, RZ, UR13 ;  /* 0x0000000dff187e24 */ /* 0x000fe2000f8e00ff */
[----:B------:R-:W-:Y:S01]  /*4c80*/  UIADD3 UR17, UR9, UR17, URZ ;  /* 0x0000001109117290 */ /* 0x000fe2000fffe03f */
[----:B------:R-:W0:Y:S01]  /*4c90*/  LDC R35, c[0x0][0x288] ;  /* 0x0000a200ff237b82 */ /* 0x000e220000000800 */
[----:B------:R-:W-:Y:S01]  /*4ca0*/  UISETP.GE.U32.AND UP1, UPT, UR9, 0x6, UPT ;  /* 0x000000060900788c */ /* 0x000fe2000bf26070 */
[----:B------:R-:W-:Y:S01]  /*4cb0*/  IMAD.SHL.U32 R32, R226, 0x2, RZ ;  /* 0x00000002e2207824 */ /* 0x000fe200078e00ff */
[----:B------:R-:W-:Y:S01]  /*4cc0*/  SHF.L.U32 R24, R24, 0x1f, RZ ;  /* 0x0000001f18187819 */ /* 0x000fe200000006ff */
[----:B------:R-:W-:Y:S02]  /*4cd0*/  UISETP.GT.U32.AND UP0, UPT, UR17, 0x5, UPT ;  /* 0x000000051100788c */ /* 0x000fe4000bf04070 */
[----:B------:R-:W-:Y:S01]  /*4ce0*/  UIMAD.WIDE.U32 UR20, UR17, -0x55555555, URZ ;  /* 0xaaaaaaab111478a5 */ /* 0x000fe2000f8e003f */
[----:B------:R-:W-:Y:S01]  /*4cf0*/  SHF.R.S32.HI R33, RZ, 0x1f, R32 ;  /* 0x0000001fff217819 */ /* 0x000fe20000011420 */
[----:B------:R-:W1:Y:S01]  /*4d00*/  SYNCS.PHASECHK.TRANS64.TRYWAIT P0, [UR14+0x8], R24 ;  /* 0x00000818ff0075a7 */ /* 0x000e62000800014e */
[----:B------:R-:W-:-:S02]  /*4d10*/  UISETP.LT.U32.AND UP0, UPT, UR9, 0x6, UP0 ;  /* 0x000000060900788c */ /* 0x000fc40008701070 */
[----:B------:R-:W-:Y:S02]  /*4d20*/  USHF.R.U32.HI UR20, URZ, 0x2, UR21 ;  /* 0x000000023f147899 */ /* 0x000fe40008011615 */
[----:B------:R-:W-:Y:S02]  /*4d30*/  USEL UR22, URZ, 0x1, !UP0 ;  /* 0x000000013f167887 */ /* 0x000fe4000c000000 */
[----:B------:R-:W-:Y:S02]  /*4d40*/  UIMAD UR17, UR20, -0x6, UR17 ;  /* 0xfffffffa141178a4 */ /* 0x000fe4000f8e0211 */
[----:B------:R-:W-:-:S04]  /*4d50*/  ULOP3.LUT UR4, UR4, UR22, URZ, 0x3c, !UPT ;  /* 0x0000001604047292 */ /* 0x000fc8000f8e3c3f */
[----:B------:R-:W-:Y:S01]  /*4d60*/  @UP1 ULOP3.LUT UR4, UR4, 0x1, UR20, 0x78, !UPT ;  /* 0x0000000104041892 */ /* 0x000fe2000f8e7814 */
[----:B01----:R-:W-:Y:S11]  /*4d70*/  @!P0 BRA `(.L_x_34) ;  /* 0x0000009c001c8947 */ /* 0x003ff60003800000 */
.L_x_290:
[----:B------:R1:W-:Y:S01]  /*4d80*/  STL [R1+0x18], R2 ;  /* 0x0000180201007387 */ /* 0x0003e20000100800 */
[----:B------:R-:W-:Y:S01]  /*4d90*/  ULDC UR22, c[0x0][0x284] ;  /* 0x0000a10000167ab9 */ /* 0x000fe20000000800 */
[----:B------:R-:W-:Y:S02]  /*4da0*/  ULDC.64 UR20, c[0x0][0x5d0] ;  /* 0x0001740000147ab9 */ /* 0x000fe40000000a00 */
[----:B-1----:R-:W2:Y:S04]  /*4db0*/  LDL.LU R2, [R1+0x10] ;  /* 0x0000100001027983 */ /* 0x002ea80000300800 */
[----:B-----5:R1:W-:Y:S04]  /*4dc0*/  STL [R1+0x14], R0 ;  /* 0x0000140001007387 */ /* 0x0203e80000100800 */
[----:B------:R-:W3:Y:S04]  /*4dd0*/  LDL R225, [R1] ;  /* 0x0000000001e17983 */ /* 0x000ee80000100800 */
[----:B-1----:R-:W4:Y:S01]  /*4de0*/  LDL R0, [R1+0xc] ;  /* 0x00000c0001007983 */ /* 0x002f220000100800 */
[----:B--2---:R-:W-:-:S03]  /*4df0*/  IMAD R36, R2, 0xe0, RZ ;  /* 0x000000e002247824 */ /* 0x004fc600078e02ff */
[----:B------:R1:W5:Y:S01]  /*4e00*/  LDL.LU R2, [R1+0x18] ;  /* 0x0000180001027983 */ /* 0x0003620000300800 */
[----:B----4-:R-:W-:-:S03]  /*4e10*/  IMAD.SHL.U32 R34, R0, 0x40, RZ ;  /* 0x0000004000227824 */ /* 0x010fc600078e00ff */
[----:B------:R1:W5:Y:S02]  /*4e20*/  LDL.LU R0, [R1+0x14] ;  /* 0x0000140001007983 */ /* 0x0003640000300800 */
[----:B------:R-:W-:Y:S02]  /*4e30*/  ISETP.GE.AND P0, PT, R34, UR22, PT ;  /* 0x0000001622007c0c */ /* 0x000fe4000bf06270 */
[----:B---3--:R-:W-:Y:S02]  /*4e40*/  SHF.R.S32.HI R38, RZ, 0x1f, R225 ;  /* 0x0000001fff267819 */ /* 0x008fe400000114e1 */
[----:B------:R-:W-:Y:S01]  /*4e50*/  ISETP.GE.OR P0, PT, R36, R35, P0 ;  /* 0x000000232400720c */ /* 0x000fe20000706670 */
[----:B0-----:R-:W-:-:S04]  /*4e60*/  IMAD.WIDE.U32 R24, R225, UR20, R32 ;  /* 0x00000014e1187c25 */ /* 0x001fc8000f8e0020 */
[----:B------:R-:W-:Y:S01]  /*4e70*/  IMAD R26, R38, UR20, RZ ;  /* 0x00000014261a7c24 */ /* 0x000fe2000f8e02ff */
[----:B------:R-:W-:Y:S02]  /*4e80*/  SHF.R.S32.HI R37, RZ, 0x1f, R36 ;  /* 0x0000001fff257819 */ /* 0x000fe40000011424 */
[----:B------:R-:W-:Y:S01]  /*4e90*/  IADD3 R24, P1, R36, R24, RZ ;  /* 0x0000001824187210 */ /* 0x000fe20007f3e0ff */
[----:B------:R-:W-:-:S05]  /*4ea0*/  IMAD R27, R225, UR21, R26 ;  /* 0x00000015e11b7c24 */ /* 0x000fca000f8e021a */
[----:B------:R-:W-:Y:S01]  /*4eb0*/  IADD3.X R25, R37, R25, R27, P1, !PT ;  /* 0x0000001925197210 */ /* 0x000fe20000ffe41b */
[----:B-1----:R-:W-:Y:S06]  /*4ec0*/  @P0 BRA `(.L_x_35) ;  /* 0x0000008000340947 */ /* 0x002fec0003800000 */
[----:B-----5:R0:W-:Y:S01]  /*4ed0*/  STL [R1+0x14], R0 ;  /* 0x0000140001007387 */ /* 0x0201e20000100800 */
[----:B------:R-:W1:Y:S01]  /*4ee0*/  LDC.64 R28, c[0x0][0x5c8] ;  /* 0x00017200ff1c7b82 */ /* 0x000e620000000a00 */
[----:B------:R-:W-:Y:S02]  /*4ef0*/  ULDC.64 UR20, c[0x0][0x5c0] ;  /* 0x0001700000147ab9 */ /* 0x000fe40000000a00 */
[----:B0-----:R-:W2:Y:S01]  /*4f00*/  LDL.LU R0, [R1+0xc] ;  /* 0x00000c0001007983 */ /* 0x001ea20000300800 */
[----:B------:R-:W-:Y:S01]  /*4f10*/  IMAD R35, R226, -0x2, R35 ;  /* 0xfffffffee2237824 */ /* 0x000fe200078e0223 */
[----:B------:R-:W-:Y:S01]  /*4f20*/  BSSY B0, `(.L_x_35) ;  /* 0x0000807000007945 */ /* 0x000fe20003800000 */
[----:B------:R-:W-:Y:S02]  /*4f30*/  IMAD.IADD R34, R227, 0x1, -R34 ;  /* 0x00000001e3227824 */ /* 0x000fe400078e0a22 */
[----:B--2---:R-:W-:Y:S02]  /*4f40*/  IMAD.WIDE R30, R0, 0x40, R228 ;  /* 0x00000040001e7825 */ /* 0x004fe400078e02e4 */
[----:B------:R0:W5:Y:S02]  /*4f50*/  LDL.LU R0, [R1+0x14] ;  /* 0x0000140001007983 */ /* 0x0001640000300800 */
[----:B-1----:R-:W-:-:S02]  /*4f60*/  IMAD R26, R31, R28, RZ ;  /* 0x0000001c1f1a7224 */ /* 0x002fc400078e02ff */
[----:B------:R-:W-:-:S04]  /*4f70*/  IMAD.WIDE.U32 R24, R30, R28, R24 ;  /* 0x0000001c1e187225 */ /* 0x000fc800078e0018 */
[----:B------:R-:W-:Y:S01]  /*4f80*/  IMAD R27, R30, R29, R26 ;  /* 0x0000001d1e1b7224 */ /* 0x000fe200078e021a */
[----:B------:R-:W-:Y:S01]  /*4f90*/  LEA R26, P0, R28, R24, 0x3 ;  /* 0x000000181c1a7211 */ /* 0x000fe200078018ff */
[----:B------:R-:W-:Y:S01]  /*4fa0*/  IMAD.IADD R35, R35, 0x1, -R36 ;  /* 0x0000000123237824 */ /* 0x000fe200078e0a24 */
[----:B------:R-:W-:Y:S01]  /*4fb0*/  IADD3 R24, P1, R24, UR20, RZ ;  /* 0x0000001418187c10 */ /* 0x000fe2000ff3e0ff */
[----:B------:R-:W-:Y:S01]  /*4fc0*/  IMAD.IADD R27, R25, 0x1, R27 ;  /* 0x00000001191b7824 */ /* 0x000fe200078e021b */
[----:B------:R-:W-:-:S04]  /*4fd0*/  IADD3 R26, P2, R26, UR20, RZ ;  /* 0x000000141a1a7c10 */ /* 0x000fc8000ff5e0ff */
[----:B------:R-:W-:Y:S02]  /*4fe0*/  LEA.HI.X R28, R28, R27, R29, 0x3, P0 ;  /* 0x0000001b1c1c7211 */ /* 0x000fe400000f1c1d */
[----:B------:R-:W-:Y:S02]  /*4ff0*/  FSETP.NEU.AND P0, PT, RZ, UR18, PT ;  /* 0x00000012ff007c0b */ /* 0x000fe4000bf0d000 */
[----:B------:R-:W-:Y:S02]  /*5000*/  IADD3.X R25, R27, UR21, RZ, P1, !PT ;  /* 0x000000151b197c10 */ /* 0x000fe40008ffe4ff */
[----:B------:R-:W-:-:S09]  /*5010*/  IADD3.X R27, R28, UR21, RZ, P2, !PT ;  /* 0x000000151c1b7c10 */ /* 0x000fd200097fe4ff */
[----:B0-----:R-:W-:Y:S05]  /*5020*/  @!P0 BRA `(.L_x_36) ;  /* 0x0000005c00f88947 */ /* 0x001fea0003800000 */
[----:B------:R-:W-:Y:S01]  /*5030*/  ULDC.64 UR20, c[0x0][0x5b8] ;  /* 0x00016e0000147ab9 */ /* 0x000fe20000000a00 */
[----:B------:R-:W-:Y:S01]  /*5040*/  ULDC.64 UR22, c[0x0][0x5a8] ;  /* 0x00016a0000167ab9 */ /* 0x000fe20000000a00 */
[C---:B------:R-:W-:Y:S01]  /*5050*/  IMAD.WIDE.U32 R32, R225.reuse, UR20, R32 ;  /* 0x00000014e1207c25 */ /* 0x040fe2000f8e0020 */
[----:B------:R-:W-:Y:S03]  /*5060*/  BSSY B1, `(.L_x_37) ;  /* 0x0000010000017945 */ /* 0x000fe60003800000 */
[----:B------:R-:W-:Y:S01]  /*5070*/  IMAD R28, R38, UR20, RZ ;  /* 0x00000014261c7c24 */ /* 0x000fe2000f8e02ff */
[----:B------:R-:W-:Y:S02]  /*5080*/  IADD3 R32, P0, R36, R32, RZ ;  /* 0x0000002024207210 */ /* 0x000fe40007f1e0ff */
[----:B------:R-:W-:Y:S01]  /*5090*/  PRMT R36, RZ, 0x7610, R36 ;  /* 0x00007610ff247816 */ /* 0x000fe20000000024 */
[----:B------:R-:W-:Y:S01]  /*50a0*/  IMAD R29, R225, UR21, R28 ;  /* 0x00000015e11d7c24 */ /* 0x000fe2000f8e021c */
[----:B------:R-:W-:-:S04]  /*50b0*/  ULDC.64 UR20, c[0x0][0x5b0] ;  /* 0x00016c0000147ab9 */ /* 0x000fc80000000a00 */
[----:B------:R-:W-:Y:S01]  /*50c0*/  IADD3.X R33, R37, R33, R29, P0, !PT ;  /* 0x0000002125217210 */ /* 0x000fe200007fe41d */
[----:B------:R-:W-:Y:S01]  /*50d0*/  IMAD R37, R31, UR20, RZ ;  /* 0x000000141f257c24 */ /* 0x000fe2000f8e02ff */
[----:B------:R-:W-:Y:S01]  /*50e0*/  ISETP.GE.AND P0, PT, R35, 0x1, PT ;  /* 0x000000012300780c */ /* 0x000fe20003f06270 */
[----:B------:R-:W-:-:S03]  /*50f0*/  IMAD.WIDE.U32 R28, R30, UR20, R32 ;  /* 0x000000141e1c7c25 */ /* 0x000fc6000f8e0020 */
[----:B------:R-:W-:Y:S01]  /*5100*/  ISETP.LT.OR P4, PT, R34, 0x1, !P0 ;  /* 0x000000012200780c */ /* 0x000fe20004781670 */
[----:B------:R-:W-:Y:S01]  /*5110*/  IMAD R37, R30, UR21, R37 ;  /* 0x000000151e257c24 */ /* 0x000fe2000f8e0225 */
[----:B------:R-:W-:-:S04]  /*5120*/  IADD3 R28, P1, R28, UR22, RZ ;  /* 0x000000161c1c7c10 */ /* 0x000fc8000ff3e0ff */
[----:B------:R-:W-:-:S07]  /*5130*/  IADD3.X R29, R29, UR23, R37, P1, !PT ;  /* 0x000000171d1d7c10 */ /* 0x000fce0008ffe425 */
[----:B------:R-:W-:Y:S05]  /*5140*/  @P4 BRA `(.L_x_38) ;  /* 0x0000000000044947 */ /* 0x000fea0003800000 */
[----:B------:R0:W5:Y:S02]  /*5150*/  LDG.E.U8 R36, desc[UR32][R28.64] ;  /* 0x000000201c247981 */ /* 0x000164000c1e1100 */
.L_x_38:
[----:B------:R-:W-:Y:S05]  /*5160*/  BSYNC B1 ;  /* 0x0000000000017941 */ /* 0x000fea0003800000 */
.L_x_37:
[----:B-----5:R-:W-:Y:S01]  /*5170*/  LOP3.LUT R36, R36, 0xff, RZ, 0xc0, !PT ;  /* 0x000000ff24247812 */ /* 0x020fe200078ec0ff */
[----:B------:R-:W-:Y:S01]  /*5180*/  BSSY B1, `(.L_x_39) ;  /* 0x000000c000017945 */ /* 0x000fe20003800000 */
[----:B------:R-:W-:Y:S02]  /*5190*/  ISETP.GE.AND P1, PT, R35, 0x2, PT ;  /* 0x000000022300780c */ /* 0x000fe40003f26270 */
[----:B------:R-:W-:Y:S02]  /*51a0*/  F2FP.F16.E4M3.UNPACK_B R36, R36 ;  /* 0x00000024ff24723e */ /* 0x000fe400020006ff */
[----:B------:R-:W-:-:S03]  /*51b0*/  ISETP.LT.OR P2, PT, R34, 0x1, !P1 ;  /* 0x000000012200780c */ /* 0x000fc60004f41670 */
[----:B------:R-:W-:-:S05]  /*51c0*/  HADD2.F32 R36, -RZ, R36.H0_H0 ;  /* 0x20000024ff247230 */ /* 0x000fca0000004100 */
[----:B------:R-:W-:-:S04]  /*51d0*/  FMUL R36, R36, UR18 ;  /* 0x0000001224247c20 */ /* 0x000fc80008400000 */
[----:B------:R-:W-:-:S05]  /*51e0*/  FFMA R36, R223, UR19, R36 ;  /* 0x00000013df247c23 */ /* 0x000fca0008000024 */
[----:B------:R-:W-:Y:S02]  /*51f0*/  F2FP.SATFINITE.E4M3.F32.PACK_AB_MERGE_C R37, RZ, R36, RZ ;  /* 0x00000024ff25723e */ /* 0x000fe400048070ff */
[----:B------:R-:W-:-:S03]  /*5200*/  PRMT R36, RZ, 0x7610, R36 ;  /* 0x00007610ff247816 */ /* 0x000fc60000000024 */
[----:B------:R1:W-:Y:S01]  /*5210*/  @!P4 STG.E.U8 desc[UR32][R24.64], R37 ;  /* 0x000000251800c986 */ /* 0x0003e2000c101120 */
[----:B------:R-:W-:Y:S05]  /*5220*/  @P2 BRA `(.L_x_40) ;  /* 0x0000000000042947 */ /* 0x000fea0003800000 */
[----:B------:R2:W5:Y:S02]  /*5230*/  LDG.E.U8 R36, desc[UR32][R28.64+0x1] ;  /* 0x000001201c247981 */ /* 0x000564000c1e1100 */
.L_x_40:
[----:B------:R-:W-:Y:S05]  /*5240*/  BSYNC B1 ;  /* 0x0000000000017941 */ /* 0x000fea0003800000 */
.L_x_39:
[----:B-----5:R-:W-:Y:S01]  /*5250*/  LOP3.LUT R36, R36, 0xff, RZ, 0xc0, !PT ;  /* 0x000000ff24247812 */ /* 0x020fe200078ec0ff */
[----:B------:R-:W-:Y:S01]  /*5260*/  BSSY B1, `(.L_x_41) ;  /* 0x0000012000017945 */ /* 0x000fe20003800000 */
[----:B-1----:R-:W-:Y:S02]  /*5270*/  IADD3 R37, P4, R30, 0x8, RZ ;  /* 0x000000081e257810 */ /* 0x002fe40007f9e0ff */
[----:B------:R-:W-:Y:S02]  /*5280*/  F2FP.F16.E4M3.UNPACK_B R36, R36 ;  /* 0x00000024ff24723e */ /* 0x000fe400020006ff */
[----:B------:R-:W-:Y:S01]  /*5290*/  ISETP.LT.OR P0, PT, R34, 0x9, !P0 ;  /* 0x000000092200780c */ /* 0x000fe20004701670 */
[----:B------:R-:W-:Y:S02]  /*52a0*/  IMAD.X R30, RZ, RZ, R31, P4 ;  /* 0x000000ffff1e7224 */ /* 0x000fe400020e061f */
[----:B------:R-:W-:Y:S02]  /*52b0*/  HADD2.F32 R36, -RZ, R36.H0_H0 ;  /* 0x20000024ff247230 */ /* 0x000fe40000004100 */
[----:B------:R-:W-:-:S02]  /*52c0*/  IMAD R30, R30, UR20, RZ ;  /* 0x000000141e1e7c24 */ /* 0x000fc4000f8e02ff */
[----:B------:R-:W-:-:S04]  /*52d0*/  IMAD.WIDE.U32 R32, R37, UR20, R32 ;  /* 0x0000001425207c25 */ /* 0x000fc8000f8e0020 */
[----:B------:R-:W-:Y:S01]  /*52e0*/  FMUL R31, R36, UR18 ;  /* 0x00000012241f7c20 */ /* 0x000fe20008400000 */
[----:B------:R-:W-:-:S03]  /*52f0*/  IMAD R37, R37, UR21, R30 ;  /* 0x0000001525257c24 */ /* 0x000fc6000f8e021e */
[----:B------:R-:W-:Y:S01]  /*5300*/  FFMA R31, R222, UR19, R31 ;  /* 0x00000013de1f7c23 */ /* 0x000fe2000800001f */
[----:B------:R-:W-:Y:S02]  /*5310*/  IADD3 R30, P4, R32, UR22, RZ ;  /* 0x00000016201e7c10 */ /* 0x000fe4000ff9e0ff */
[----:B------:R-:W-:Y:S02]  /*5320*/  PRMT R32, RZ, 0x7610, R32 ;  /* 0x00007610ff207816 */ /* 0x000fe40000000020 */
[----:B------:R-:W-:Y:S02]  /*5330*/  F2FP.SATFINITE.E4M3.F32.PACK_AB_MERGE_C R39, RZ, R31, RZ ;  /* 0x0000001fff27723e */ /* 0x000fe400048070ff */
[----:B------:R-:W-:-:S03]  /*5340*/  IADD3.X R31, R33, UR23, R37, P4, !PT ;  /* 0x00000017211f7c10 */ /* 0x000fc6000a7fe425 */
[----:B------:R1:W-:Y:S01]  /*5350*/  @!P2 STG.E.U8 desc[UR32][R24.64+0x1], R39 ;  /* 0x000001271800a986 */ /* 0x0003e2000c101120 */
[----:B------:R-:W-:Y:S05]  /*5360*/  @P0 BRA `(.L_x_42) ;  /* 0x0000000000040947 */ /* 0x000fea0003800000 */
[----:B------:R3:W5:Y:S02]  /*5370*/  LDG.E.U8 R32, desc[UR32][R30.64] ;  /* 0x000000201e207981 */ /* 0x000764000c1e1100 */
.L_x_42:
[----:B------:R-:W-:Y:S05]  /*5380*/  BSYNC B1 ;  /* 0x0000000000017941 */ /* 0x000fea0003800000 */
.L_x_41:
[----:B-----5:R-:W-:Y:S01]  /*5390*/  LOP3.LUT R32, R32, 0xff, RZ, 0xc0, !PT ;  /* 0x000000ff20207812 */ /* 0x020fe200078ec0ff */
[----:B------:R-:W-:Y:S01]  /*53a0*/  BSSY B1, `(.L_x_43) ;  /* 0x000000b000017945 */ /* 0x000fe20003800000 */
[----:B------:R-:W-:Y:S02]  /*53b0*/  ISETP.LT.OR P1, PT, R34, 0x9, !P1 ;  /* 0x000000092200780c */ /* 0x000fe40004f21670 */
[----:B------:R-:W-:-:S05]  /*53c0*/  F2FP.F16.E4M3.UNPACK_B R32, R32 ;  /* 0x00000020ff20723e */ /* 0x000fca00020006ff */
        /* <DEDUP_REMOVED lines=8> */
.L_x_44:
[----:B------:R-:W-:Y:S05]  /*5450*/  BSYNC B1 ;  /* 0x0000000000017941 */ /* 0x000fea0003800000 */
.L_x_43:
[----:B-----5:R-:W-:Y:S01]  /*5460*/  LOP3.LUT R32, R32, 0xff, RZ, 0xc0, !PT ;  /* 0x000000ff20207812 */ /* 0x020fe200078ec0ff */
[----:B------:R-:W-:Y:S01]  /*5470*/  BSSY B1, `(.L_x_45) ;  /* 0x000000c000017945 */ /* 0x000fe20003800000 */
[----:B------:R-:W-:Y:S02]  /*5480*/  ISETP.GE.AND P0, PT, R35, 0x9, PT ;  /* 0x000000092300780c */ /* 0x000fe40003f06270 */
[----:B------:R-:W-:Y:S02]  /*5490*/  F2FP.F16.E4M3.UNPACK_B R32, R32 ;  /* 0x00000020ff20723e */ /* 0x000fe400020006ff */
[----:B------:R-:W-:-:S03]  /*54a0*/  ISETP.LT.OR P2, PT, R34, 0x1, !P0 ;  /* 0x000000012200780c */ /* 0x000fc60004741670 */
[----:B------:R-:W-:-:S05]  /*54b0*/  HADD2.F32 R32, -RZ, R32.H0_H0 ;  /* 0x20000020ff207230 */ /* 0x000fca0000004100 */
[----:B----4-:R-:W-:Y:S01]  /*54c0*/  FMUL R33, R32, UR18 ;  /* 0x0000001220217c20 */ /* 0x010fe20008400000 */
[----:B------:R-:W-:-:S03]  /*54d0*/  PRMT R32, RZ, 0x7610, R32 ;  /* 0x00007610ff207816 */ /* 0x000fc60000000020 */
[----:B------:R-:W-:-:S05]  /*54e0*/  FFMA R33, R220, UR19, R33 ;  /* 0x00000013dc217c23 */ /* 0x000fca0008000021 */
[----:B------:R-:W-:-:S05]  /*54f0*/  F2FP.SATFINITE.E4M3.F32.PACK_AB_MERGE_C R33, RZ, R33, RZ ;  /* 0x00000021ff21723e */ /* 0x000fca00048070ff */
[----:B------:R4:W-:Y:S01]  /*5500*/  @!P1 STG.E.U8 desc[UR32][R26.64+0x1], R33 ;  /* 0x000001211a009986 */ /* 0x0009e2000c101120 */
[----:B------:R-:W-:Y:S05]  /*5510*/  @P2 BRA `(.L_x_46) ;  /* 0x0000000000042947 */ /* 0x000fea0003800000 */
[----:B------:R0:W5:Y:S02]  /*5520*/  LDG.E.U8 R32, desc[UR32][R28.64+0x8] ;  /* 0x000008201c207981 */ /* 0x000164000c1e1100 */
.L_x_46:
[----:B------:R-:W-:Y:S05]  /*5530*/  BSYNC B1 ;  /* 0x0000000000017941 */ /* 0x000fea0003800000 */
.L_x_45:
        /* <DEDUP_REMOVED lines=8> */
[----:B----4-:R-:W-:Y:S02]  /*55c0*/  F2FP.SATFINITE.E4M3.F32.PACK_AB_MERGE_C R33, RZ, R32, RZ ;  /* 0x00000020ff21723e */ /* 0x010fe400048070ff */
[----:B------:R-:W-:-:S03]  /*55d0*/  PRMT R32, RZ, 0x7610, R32 ;  /* 0x00007610ff207816 */ /* 0x000fc60000000020 */
[----:B------:R4:W-:Y:S01]  /*55e0*/  @!P2 STG.E.U8 desc[UR32][R24.64+0x8], R33 ;  /* 0x000008211800a986 */ /* 0x0009e2000c101120 */
[----:B------:R-:W-:Y:S05]  /*55f0*/  @P4 BRA `(.L_x_48) ;  /* 0x0000000000044947 */ /* 0x000fea0003800000 */
[----:B------:R0:W5:Y:S02]  /*5600*/  LDG.E.U8 R32, desc[UR32][R28.64+0x9] ;  /* 0x000009201c207981 */ /* 0x000164000c1e1100 */
.L_x_48:
[----:B------:R-:W-:Y:S05]  /*5610*/  BSYNC B1 ;  /* 0x0000000000017941 */ /* 0x000fea0003800000 */
.L_x_47:
[----:B-----5:R-:W-:Y:S01]  /*5620*/  LOP3.LUT R32, R32, 0xff, RZ, 0xc0, !PT ;  /* 0x000000ff20207812 */ /* 0x020fe200078ec0ff */
[----:B------:R-:W-:Y:S01]  /*5630*/  BSSY B1, `(.L_x_49) ;  /* 0x000000b000017945 */ /* 0x000fe20003800000 */
[----:B------:R-:W-:Y:S02]  /*5640*/  ISETP.LT.OR P0, PT, R34, 0x9, !P0 ;  /* 0x000000092200780c */ /* 0x000fe40004701670 */
[----:B------:R-:W-:-:S05]  /*5650*/  F2FP.F16.E4M3.UNPACK_B R32, R32 ;  /* 0x00000020ff20723e */ /* 0x000fca00020006ff */
        /* <DEDUP_REMOVED lines=8> */
.L_x_50:
[----:B------:R-:W-:Y:S05]  /*56e0*/  BSYNC B1 ;  /* 0x0000000000017941 */ /* 0x000fea0003800000 */
.L_x_49:
[----:B-----5:R-:W-:Y:S01]  /*56f0*/  LOP3.LUT R32, R32, 0xff, RZ, 0xc0, !PT ;  /* 0x000000ff20207812 */ /* 0x020fe200078ec0ff */
[----:B------:R-:W-:Y:S01]  /*5700*/  BSSY B1, `(.L_x_51) ;  /* 0x000000b000017945 */ /* 0x000fe20003800000 */
[----:B------:R-:W-:Y:S02]  /*5710*/  ISETP.LT.OR P1, PT, R34, 0x9, !P1 ;  /* 0x000000092200780c */ /* 0x000fe40004f21670 */
[----:B------:R-:W-:-:S05]  /*5720*/  F2FP.F16.E4M3.UNPACK_B R32, R32 ;  /* 0x00000020ff20723e */ /* 0x000fca00020006ff */
        /* <DEDUP_REMOVED lines=8> */
.L_x_52:
[----:B------:R-:W-:Y:S05]  /*57b0*/  BSYNC B1 ;  /* 0x0000000000017941 */ /* 0x000fea0003800000 */
.L_x_51:
        /* <DEDUP_REMOVED lines=13> */
.L_x_54:
[----:B------:R-:W-:Y:S05]  /*5890*/  BSYNC B1 ;  /* 0x0000000000017941 */ /* 0x000fea0003800000 */
.L_x_53:
        /* <DEDUP_REMOVED lines=13> */
.L_x_56:
[----:B------:R-:W-:Y:S05]  /*5970*/  BSYNC B1 ;  /* 0x0000000000017941 */ /* 0x000fea0003800000 */
.L_x_55:
        /* <DEDUP_REMOVED lines=12> */
.L_x_58:
[----:B------:R-:W-:Y:S05]  /*5a40*/  BSYNC B1 ;  /* 0x0000000000017941 */ /* 0x000fea0003800000 */
.L_x_57:
        /* <DEDUP_REMOVED lines=12> */
.L_x_60:
[----:B------:R-:W-:Y:S05]  /*5b10*/  BSYNC B1 ;  /* 0x0000000000017941 */ /* 0x000fea0003800000 */
.L_x_59:
        /* <DEDUP_REMOVED lines=13> */
.L_x_62:
[----:B------:R-:W-:Y:S05]  /*5bf0*/  BSYNC B1 ;  /* 0x0000000000017941 */ /* 0x000fea0003800000 */
.L_x_61:
        /* <DEDUP_REMOVED lines=13> */
.L_x_64:
[----:B------:R-:W-:Y:S05]  /*5cd0*/  BSYNC B1 ;  /* 0x0000000000017941 */ /* 0x000fea0003800000 */
.L_x_63:
        /* <DEDUP_REMOVED lines=12> */
.L_x_66:
[----:B------:R-:W-:Y:S05]  /*5da0*/  BSYNC B1 ;  /* 0x0000000000017941 */ /* 0x000fea0003800000 */
.L_x_65:
        /* <DEDUP_REMOVED lines=12> */
.L_x_68:
[----:B------:R-:W-:Y:S05]  /*5e70*/  BSYNC B1 ;  /* 0x0000000000017941 */ /* 0x000fea0003800000 */
.L_x_67:
        /* <DEDUP_REMOVED lines=13> */
.L_x_70:
[----:B------:R-:W-:Y:S05]  /*5f50*/  BSYNC B1 ;  /* 0x0000000000017941 */ /* 0x000fea0003800000 */
.L_x_69:
        /* <DEDUP_REMOVED lines=13> */
.L_x_72:
[----:B------:R-:W-:Y:S05]  /*6030*/  BSYNC B1 ;  /* 0x0000000000017941 */ /* 0x000fea0003800000 */
.L_x_71:
        /* <DEDUP_REMOVED lines=12> */
.L_x_74:
[----:B------:R-:W-:Y:S05]  /*6100*/  BSYNC B1 ;  /* 0x0000000000017941 */ /* 0x000fea0003800000 */
.L_x_73:
        /* <DEDUP_REMOVED lines=12> */
.L_x_76:
[----:B------:R-:W-:Y:S05]  /*61d0*/  BSYNC B1 ;  /* 0x0000000000017941 */ /* 0x000fea0003800000 */
.L_x_75:
        /* <DEDUP_REMOVED lines=13> */
.L_x_78:
[----:B------:R-:W-:Y:S05]  /*62b0*/  BSYNC B1 ;  /* 0x0000000000017941 */ /* 0x000fea0003800000 */
.L_x_77:
        /* <DEDUP_REMOVED lines=13> */
.L_x_80:
[----:B------:R-:W-:Y:S05]  /*6390*/  BSYNC B1 ;  /* 0x0000000000017941 */ /* 0x000fea0003800000 */
.L_x_79:
        /* <DEDUP_REMOVED lines=12> */
.L_x_82:
[----:B------:R-:W-:Y:S05]  /*6460*/  BSYNC B1 ;  /* 0x0000000000017941 */ /* 0x000fea0003800000 */
.L_x_81:
        /* <DEDUP_REMOVED lines=12> */
.L_x_84:
[----:B------:R-:W-:Y:S05]  /*6530*/  BSYNC B1 ;  /* 0x0000000000017941 */ /* 0x000fea0003800000 */
.L_x_83:
        /* <DEDUP_REMOVED lines=13> */
.L_x_86:
[----:B------:R-:W-:Y:S05]  /*6610*/  BSYNC B1 ;  /* 0x0000000000017941 */ /* 0x000fea0003800000 */
.L_x_85:
        /* <DEDUP_REMOVED lines=13> */
.L_x_88:
[----:B------:R-:W-:Y:S05]  /*66f0*/  BSYNC B1 ;  /* 0x0000000000017941 */ /* 0x000fea0003800000 */
.L_x_87:
        /* <DEDUP_REMOVED lines=12> */
.L_x_90:
[----:B------:R-:W-:Y:S05]  /*67c0*/  BSYNC B1 ;  /* 0x0000000000017941 */ /* 0x000fea0003800000 */
.L_x_89:
        /* <DEDUP_REMOVED lines=12> */
.L_x_92:
[----:B------:R-:W-:Y:S05]  /*6890*/  BSYNC B1 ;  /* 0x0000000000017941 */ /* 0x000fea0003800000 */
.L_x_91:
        /* <DEDUP_REMOVED lines=13> */
.L_x_94:
[----:B------:R-:W-:Y:S05]  /*6970*/  BSYNC B1 ;  /* 0x0000000000017941 */ /* 0x000fea0003800000 */
.L_x_93:
        /* <DEDUP_REMOVED lines=13> */
.L_x_96:
[----:B------:R-:W-:Y:S05]  /*6a50*/  BSYNC B1 ;  /* 0x0000000000017941 */ /* 0x000fea0003800000 */
.L_x_95:
        /* <DEDUP_REMOVED lines=12> */
.L_x_98:
[----:B------:R-:W-:Y:S05]  /*6b20*/  BSYNC B1 ;  /* 0x0000000000017941 */ /* 0x000fea0003800000 */
.L_x_97:
        /* <DEDUP_REMOVED lines=12> */
.L_x_100:
[----:B------:R-:W-:Y:S05]  /*6bf0*/  BSYNC B1 ;  /* 0x0000000000017941 */ /* 0x000fea0003800000 */
.L_x_99:
        /* <DEDUP_REMOVED lines=13> */
.L_x_102:
[----:B------:R-:W-:Y:S05]  /*6cd0*/  BSYNC B1 ;  /* 0x0000000000017941 */ /* 0x000fea0003800000 */
.L_x_101:
        /* <DEDUP_REMOVED lines=13> */
.L_x_104:
[----:B------:R-:W-:Y:S05]  /*6db0*/  BSYNC B1 ;  /* 0x0000000000017941 */ /* 0x000fea0003800000 */
.L_x_103:
        /* <DEDUP_REMOVED lines=12> */
.L_x_106:
[----:B------:R-:W-:Y:S05]  /*6e80*/  BSYNC B1 ;  /* 0x0000000000017941 */ /* 0x000fea0003800000 */
.L_x_105:
        /* <DEDUP_REMOVED lines=12> */
.L_x_108:
[----:B------:R-:W-:Y:S05]  /*6f50*/  BSYNC B1 ;  /* 0x0000000000017941 */ /* 0x000fea0003800000 */
.L_x_107:
        /* <DEDUP_REMOVED lines=13> */
.L_x_110:
[----:B------:R-:W-:Y:S05]  /*7030*/  BSYNC B1 ;  /* 0x0000000000017941 */ /* 0x000fea0003800000 */
.L_x_109:
        /* <DEDUP_REMOVED lines=13> */
.L_x_112:
[----:B------:R-:W-:Y:S05]  /*7110*/  BSYNC B1 ;  /* 0x0000000000017941 */ /* 0x000fea0003800000 */
.L_x_111:
        /* <DEDUP_REMOVED lines=12> */
.L_x_114:
[----:B------:R-:W-:Y:S05]  /*71e0*/  BSYNC B1 ;  /* 0x0000000000017941 */ /* 0x000fea0003800000 */
.L_x_113:
        /* <DEDUP_REMOVED lines=12> */
.L_x_116:
[----:B------:R-:W-:Y:S05]  /*72b0*/  BSYNC B1 ;  /* 0x0000000000017941 */ /* 0x000fea0003800000 */
.L_x_115:
        /* <DEDUP_REMOVED lines=13> */
.L_x_118:
[----:B------:R-:W-:Y:S05]  /*7390*/  BSYNC B1 ;  /* 0x0000000000017941 */ /* 0x000fea0003800000 */
.L_x_117:
        /* <DEDUP_REMOVED lines=13> */
.L_x_120:
[----:B------:R-:W-:Y:S05]  /*7470*/  BSYNC B1 ;  /* 0x0000000000017941 */ /* 0x000fea0003800000 */
.L_x_119:
        /* <DEDUP_REMOVED lines=12> */
.L_x_122:
[----:B------:R-:W-:Y:S05]  /*7540*/  BSYNC B1 ;  /* 0x0000000000017941 */ /* 0x000fea0003800000 */
.L_x_121:
        /* <DEDUP_REMOVED lines=12> */
.L_x_124:
[----:B------:R-:W-:Y:S05]  /*7610*/  BSYNC B1 ;  /* 0x0000000000017941 */ /* 0x000fea0003800000 */
.L_x_123:
        /* <DEDUP_REMOVED lines=13> */
.L_x_126:
[----:B------:R-:W-:Y:S05]  /*76f0*/  BSYNC B1 ;  /* 0x0000000000017941 */ /* 0x000fea0003800000 */
.L_x_125:
        /* <DEDUP_REMOVED lines=13> */
.L_x_128:
[----:B------:R-:W-:Y:S05]  /*77d0*/  BSYNC B1 ;  /* 0x0000000000017941 */ /* 0x000fea0003800000 */
.L_x_127:
        /* <DEDUP_REMOVED lines=12> */
.L_x_130:
[----:B------:R-:W-:Y:S05]  /*78a0*/  BSYNC B1 ;  /* 0x0000000000017941 */ /* 0x000fea0003800000 */
.L_x_129:
        /* <DEDUP_REMOVED lines=12> */
.L_x_132:
[----:B------:R-:W-:Y:S05]  /*7970*/  BSYNC B1 ;  /* 0x0000000000017941 */ /* 0x000fea0003800000 */
.L_x_131:
        /* <DEDUP_REMOVED lines=13> */
.L_x_134:
[----:B------:R-:W-:Y:S05]  /*7a50*/  BSYNC B1 ;  /* 0x0000000000017941 */ /* 0x000fea0003800000 */
.L_x_133:
        /* <DEDUP_REMOVED lines=13> */
.L_x_136:
[----:B------:R-:W-:Y:S05]  /*7b30*/  BSYNC B1 ;  /* 0x0000000000017941 */ /* 0x000fea0003800000 */
.L_x_135:
        /* <DEDUP_REMOVED lines=12> */
.L_x_138:
[----:B------:R-:W-:Y:S05]  /*7c00*/  BSYNC B1 ;  /* 0x0000000000017941 */ /* 0x000fea0003800000 */
.L_x_137:
        /* <DEDUP_REMOVED lines=12> */
.L_x_140:
[----:B------:R-:W-:Y:S05]  /*7cd0*/  BSYNC B1 ;  /* 0x0000000000017941 */ /* 0x000fea0003800000 */
.L_x_139:
        /* <DEDUP_REMOVED lines=13> */
.L_x_142:
[----:B------:R-:W-:Y:S05]  /*7db0*/  BSYNC B1 ;  /* 0x0000000000017941 */ /* 0x000fea0003800000 */
.L_x_141:
        /* <DEDUP_REMOVED lines=13> */
.L_x_144:
[----:B------:R-:W-:Y:S05]  /*7e90*/  BSYNC B1 ;  /* 0x0000000000017941 */ /* 0x000fea0003800000 */
.L_x_143:
        /* <DEDUP_REMOVED lines=12> */
.L_x_146:
[----:B------:R-:W-:Y:S05]  /*7f60*/  BSYNC B1 ;  /* 0x0000000000017941 */ /* 0x000fea0003800000 */
.L_x_145:
        /* <DEDUP_REMOVED lines=12> */
.L_x_148:
[----:B------:R-:W-:Y:S05]  /*8030*/  BSYNC B1 ;  /* 0x0000000000017941 */ /* 0x000fea0003800000 */
.L_x_147:
        /* <DEDUP_REMOVED lines=13> */
.L_x_150:
[----:B------:R-:W-:Y:S05]  /*8110*/  BSYNC B1 ;  /* 0x0000000000017941 */ /* 0x000fea0003800000 */
.L_x_149:
        /* <DEDUP_REMOVED lines=13> */
.L_x_152:
[----:B------:R-:W-:Y:S05]  /*81f0*/  BSYNC B1 ;  /* 0x0000000000017941 */ /* 0x000fea0003800000 */
.L_x_151:
        /* <DEDUP_REMOVED lines=12> */
.L_x_154:
[----:B------:R-:W-:Y:S05]  /*82c0*/  BSYNC B1 ;  /* 0x0000000000017941 */ /* 0x000fea0003800000 */
.L_x_153:
        /* <DEDUP_REMOVED lines=12> */
.L_x_156:
[----:B------:R-:W-:Y:S05]  /*8390*/  BSYNC B1 ;  /* 0x0000000000017941 */ /* 0x000fea0003800000 */
.L_x_155:
        /* <DEDUP_REMOVED lines=13> */
.L_x_158:
[----:B------:R-:W-:Y:S05]  /*8470*/  BSYNC B1 ;  /* 0x0000000000017941 */ /* 0x000fea0003800000 */
.L_x_157:
        /* <DEDUP_REMOVED lines=13> */
.L_x_160:
[----:B------:R-:W-:Y:S05]  /*8550*/  BSYNC B1 ;  /* 0x0000000000017941 */ /* 0x000fea0003800000 */
.L_x_159:
        /* <DEDUP_REMOVED lines=12> */
.L_x_162:
[----:B------:R-:W-:Y:S05]  /*8620*/  BSYNC B1 ;  /* 0x0000000000017941 */ /* 0x000fea0003800000 */
.L_x_161:
        /* <DEDUP_REMOVED lines=12> */
.L_x_164:
[----:B------:R-:W-:Y:S05]  /*86f0*/  BSYNC B1 ;  /* 0x0000000000017941 */ /* 0x000fea0003800000 */
.L_x_163:
        /* <DEDUP_REMOVED lines=13> */
.L_x_166:
[----:B------:R-:W-:Y:S05]  /*87d0*/  BSYNC B1 ;  /* 0x0000000000017941 */ /* 0x000fea0003800000 */
.L_x_165:
        /* <DEDUP_REMOVED lines=13> */
.L_x_168:
[----:B------:R-:W-:Y:S05]  /*88b0*/  BSYNC B1 ;  /* 0x0000000000017941 */ /* 0x000fea0003800000 */
.L_x_167:
        /* <DEDUP_REMOVED lines=12> */
.L_x_170:
[----:B------:R-:W-:Y:S05]  /*8980*/  BSYNC B1 ;  /* 0x0000000000017941 */ /* 0x000fea0003800000 */
.L_x_169:
        /* <DEDUP_REMOVED lines=12> */
.L_x_172:
[----:B------:R-:W-:Y:S05]  /*8a50*/  BSYNC B1 ;  /* 0x0000000000017941 */ /* 0x000fea0003800000 */
.L_x_171:
        /* <DEDUP_REMOVED lines=13> */
.L_x_174:
[----:B------:R-:W-:Y:S05]  /*8b30*/  BSYNC B1 ;  /* 0x0000000000017941 */ /* 0x000fea0003800000 */
.L_x_173:
        /* <DEDUP_REMOVED lines=13> */
.L_x_176:
[----:B------:R-:W-:Y:S05]  /*8c10*/  BSYNC B1 ;  /* 0x0000000000017941 */ /* 0x000fea0003800000 */
.L_x_175:
        /* <DEDUP_REMOVED lines=12> */
.L_x_178:
[----:B------:R-:W-:Y:S05]  /*8ce0*/  BSYNC B1 ;  /* 0x0000000000017941 */ /* 0x000fea0003800000 */
.L_x_177:
        /* <DEDUP_REMOVED lines=12> */
.L_x_180:
[----:B------:R-:W-:Y:S05]  /*8db0*/  BSYNC B1 ;  /* 0x0000000000017941 */ /* 0x000fea0003800000 */
.L_x_179:
        /* <DEDUP_REMOVED lines=13> */
.L_x_182:
[----:B------:R-:W-:Y:S05]  /*8e90*/  BSYNC B1 ;  /* 0x0000000000017941 */ /* 0x000fea0003800000 */
.L_x_181:
        /* <DEDUP_REMOVED lines=13> */
.L_x_184:
[----:B------:R-:W-:Y:S05]  /*8f70*/  BSYNC B1 ;  /* 0x0000000000017941 */ /* 0x000fea0003800000 */
.L_x_183:
        /* <DEDUP_REMOVED lines=12> */
.L_x_186:
[----:B------:R-:W-:Y:S05]  /*9040*/  BSYNC B1 ;  /* 0x0000000000017941 */ /* 0x000fea0003800000 */
.L_x_185:
        /* <DEDUP_REMOVED lines=12> */
.L_x_188:
[----:B------:R-:W-:Y:S05]  /*9110*/  BSYNC B1 ;  /* 0x0000000000017941 */ /* 0x000fea0003800000 */
.L_x_187:
        /* <DEDUP_REMOVED lines=13> */
.L_x_190:
[----:B------:R-:W-:Y:S05]  /*91f0*/  BSYNC B1 ;  /* 0x0000000000017941 */ /* 0x000fea0003800000 */
.L_x_189:
        /* <DEDUP_REMOVED lines=13> */
.L_x_192:
[----:B------:R-:W-:Y:S05]  /*92d0*/  BSYNC B1 ;  /* 0x0000000000017941 */ /* 0x000fea0003800000 */
.L_x_191:
        /* <DEDUP_REMOVED lines=12> */
.L_x_194:
[----:B------:R-:W-:Y:S05]  /*93a0*/  BSYNC B1 ;  /* 0x0000000000017941 */ /* 0x000fea0003800000 */
.L_x_193:
        /* <DEDUP_REMOVED lines=12> */
.L_x_196:
[----:B------:R-:W-:Y:S05]  /*9470*/  BSYNC B1 ;  /* 0x0000000000017941 */ /* 0x000fea0003800000 */
.L_x_195:
        /* <DEDUP_REMOVED lines=13> */
.L_x_198:
[----:B------:R-:W-:Y:S05]  /*9550*/  BSYNC B1 ;  /* 0x0000000000017941 */ /* 0x000fea0003800000 */
.L_x_197:
        /* <DEDUP_REMOVED lines=13> */
.L_x_200:
[----:B------:R-:W-:Y:S05]  /*9630*/  BSYNC B1 ;  /* 0x0000000000017941 */ /* 0x000fea0003800000 */
.L_x_199:
        /* <DEDUP_REMOVED lines=12> */
.L_x_202:
[----:B------:R-:W-:Y:S05]  /*9700*/  BSYNC B1 ;  /* 0x0000000000017941 */ /* 0x000fea0003800000 */
.L_x_201:
        /* <DEDUP_REMOVED lines=12> */
.L_x_204:
[----:B------:R-:W-:Y:S05]  /*97d0*/  BSYNC B1 ;  /* 0x0000000000017941 */ /* 0x000fea0003800000 */
.L_x_203:
        /* <DEDUP_REMOVED lines=13> */
.L_x_206:
[----:B------:R-:W-:Y:S05]  /*98b0*/  BSYNC B1 ;  /* 0x0000000000017941 */ /* 0x000fea0003800000 */
.L_x_205:
        /* <DEDUP_REMOVED lines=13> */
.L_x_208:
[----:B------:R-:W-:Y:S05]  /*9990*/  BSYNC B1 ;  /* 0x0000000000017941 */ /* 0x000fea0003800000 */
.L_x_207:
        /* <DEDUP_REMOVED lines=12> */
.L_x_210:
[----:B------:R-:W-:Y:S05]  /*9a60*/  BSYNC B1 ;  /* 0x0000000000017941 */ /* 0x000fea0003800000 */
.L_x_209:
        /* <DEDUP_REMOVED lines=12> */
.L_x_212:
[----:B------:R-:W-:Y:S05]  /*9b30*/  BSYNC B1 ;  /* 0x0000000000017941 */ /* 0x000fea0003800000 */
.L_x_211:
        /* <DEDUP_REMOVED lines=13> */
.L_x_214:
[----:B------:R-:W-:Y:S05]  /*9c10*/  BSYNC B1 ;  /* 0x0000000000017941 */ /* 0x000fea0003800000 */
.L_x_213:
[----:B-----5:R-:W-:Y:S01]  /*9c20*/  LOP3.LUT R32, R32, 0xff, RZ, 0xc0, !PT ;  /* 0x000000ff20207812 */ /* 0x020fe200078ec0ff */
[----:B------:R-:W-:Y:S01]  /*9c30*/  BSSY B1, `(.L_x_215) ;  /* 0x000000c000017945 */ /* 0x000fe20003800000 */
[----:B------:R-:W-:Y:S02]  /*9c40*/  ISETP.GE.AND P1, PT, R35, 0xb2, PT ;  /* 0x000000b22300780c */ /* 0x000fe40003f26270 */
[----:B------:R-:W-:Y:S02]  /*9c50*/  F2FP.F16.E4M3.UNPACK_B R32, R32 ;  /* 0x00000020ff20723e */ /* 0x000fe400020006ff */
[----:B------:R-:W-:-:S03]  /*9c60*/  ISETP.LT.OR P4, PT, R34, 0x1, !P1 ;  /* 0x000000012200780c */ /* 0x000fc60004f81670 */
[----:B------:R-:W-:-:S05]  /*9c70*/  HADD2.F32 R32, -RZ, R32.H0_H0 ;  /* 0x20000020ff207230 */ /* 0x000fca0000004100 */
[----:B------:R-:W-:-:S04]  /*9c80*/  FMUL R32, R32, UR18 ;  /* 0x0000001220207c20 */ /* 0x000fc80008400000 */
[----:B------:R-:W-:Y:S01]  /*9c90*/  FFMA R32, R23, UR19, R32 ;  /* 0x0000001317207c23 */ /* 0x000fe20008000020 */
[----:B------:R-:W-:-:S04]  /*9ca0*/  PRMT R23, RZ, 0x7610, R23 ;  /* 0x00007610ff177816 */ /* 0x000fc80000000017 */
[----:B----4-:R-:W-:-:S05]  /*9cb0*/  F2FP.SATFINITE.E4M3.F32.PACK_AB_MERGE_C R33, RZ, R32, RZ ;  /* 0x00000020ff21723e */ /* 0x010fca00048070ff */
[----:B------:R4:W-:Y:S01]  /*9cc0*/  @!P2 STG.E.U8 desc[UR32][R24.64+0xb0], R33 ;  /* 0x0000b0211800a986 */ /* 0x0009e2000c101120 */
[----:B------:R-:W-:Y:S05]  /*9cd0*/  @P4 BRA `(.L_x_216) ;  /* 0x0000000000044947 */ /* 0x000fea0003800000 */
[----:B------:R0:W5:Y:S02]  /*9ce0*/  LDG.E.U8 R23, desc[UR32][R28.64+0xb1] ;  /* 0x0000b1201c177981 */ /* 0x000164000c1e1100 */
.L_x_216:
[----:B------:R-:W-:Y:S05]  /*9cf0*/  BSYNC B1 ;  /* 0x0000000000017941 */ /* 0x000fea0003800000 */
.L_x_215:
[----:B-----5:R-:W-:Y:S01]  /*9d00*/  LOP3.LUT R23, R23, 0xff, RZ, 0xc0, !PT ;  /* 0x000000ff17177812 */ /* 0x020fe200078ec0ff */
[----:B------:R-:W-:Y:S01]  /*9d10*/  BSSY B1, `(.L_x_217) ;  /* 0x000000b000017945 */ /* 0x000fe20003800000 */
[----:B------:R-:W-:Y:S02]  /*9d20*/  ISETP.LT.OR P0, PT, R34, 0x9, !P0 ;  /* 0x000000092200780c */ /* 0x000fe40004701670 */
[----:B------:R-:W-:-:S05]  /*9d30*/  F2FP.F16.E4M3.UNPACK_B R23, R23 ;  /* 0x00000017ff17723e */ /* 0x000fca00020006ff */
[----:B------:R-:W-:-:S05]  /*9d40*/  HADD2.F32 R23, -RZ, R23.H0_H0 ;  /* 0x20000017ff177230 */ /* 0x000fca0000004100 */
[----:B------:R-:W-:-:S04]  /*9d50*/  FMUL R23, R23, UR18 ;  /* 0x0000001217177c20 */ /* 0x000fc80008400000 */
[----:B------:R-:W-:Y:S01]  /*9d60*/  FFMA R23, R22, UR19, R23 ;  /* 0x0000001316177c23 */ /* 0x000fe20008000017 */
[----:B------:R-:W-:-:S04]  /*9d70*/  PRMT R22, RZ, 0x7610, R22 ;  /* 0x00007610ff167816 */ /* 0x000fc80000000016 */
[----:B------:R-:W-:-:S05]  /*9d80*/  F2FP.SATFINITE.E4M3.F32.PACK_AB_MERGE_C R23, RZ, R23, RZ ;  /* 0x00000017ff17723e */ /* 0x000fca00048070ff */
[----:B------:R0:W-:Y:S01]  /*9d90*/  @!P4 STG.E.U8 desc[UR32][R24.64+0xb1], R23 ;  /* 0x0000b1171800c986 */ /* 0x0001e2000c101120 */
[----:B------:R-:W-:Y:S05]  /*9da0*/  @P0 BRA `(.L_x_218) ;  /* 0x0000000000040947 */ /* 0x000fea0003800000 */
[----:B------:R0:W5:Y:S02]  /*9db0*/  LDG.E.U8 R22, desc[UR32][R30.64+0xb0] ;  /* 0x0000b0201e167981 */ /* 0x000164000c1e1100 */
.L_x_218:
[----:B------:R-:W-:Y:S05]  /*9dc0*/  BSYNC B1 ;  /* 0x0000000000017941 */ /* 0x000fea0003800000 */
.L_x_217:
        /* <DEDUP_REMOVED lines=8> */
[----:B0-----:R-:W-:-:S05]  /*9e50*/  F2FP.SATFINITE.E4M3.F32.PACK_AB_MERGE_C R23, RZ, R22, RZ ;  /* 0x00000016ff17723e */ /* 0x001fca00048070ff */
[----:B------:R0:W-:Y:S01]  /*9e60*/  @!P0 STG.E.U8 desc[UR32][R26.64+0xb0], R23 ;  /* 0x0000b0171a008986 */ /* 0x0001e2000c101120 */
[----:B------:R-:W-:Y:S05]  /*9e70*/  @P1 BRA `(.L_x_220) ;  /* 0x0000000000041947 */ /* 0x000fea0003800000 */
[----:B------:R0:W5:Y:S02]  /*9e80*/  LDG.E.U8 R21, desc[UR32][R30.64+0xb1] ;  /* 0x0000b1201e157981 */ /* 0x000164000c1e1100 */
.L_x_220:
[----:B------:R-:W-:Y:S05]  /*9e90*/  BSYNC B1 ;  /* 0x0000000000017941 */ /* 0x000fea0003800000 */
.L_x_219:
        /* <DEDUP_REMOVED lines=13> */
.L_x_222:
[----:B------:R-:W-:Y:S05]  /*9f70*/  BSYNC B1 ;  /* 0x0000000000017941 */ /* 0x000fea0003800000 */
.L_x_221:
        /* <DEDUP_REMOVED lines=13> */
.L_x_224:
[----:B------:R-:W-:Y:S05]  /*a050*/  BSYNC B1 ;  /* 0x0000000000017941 */ /* 0x000fea0003800000 */
.L_x_223:
        /* <DEDUP_REMOVED lines=12> */
.L_x_226:
[----:B------:R-:W-:Y:S05]  /*a120*/  BSYNC B1 ;  /* 0x0000000000017941 */ /* 0x000fea0003800000 */
.L_x_225:
        /* <DEDUP_REMOVED lines=12> */
.L_x_228:
[----:B------:R-:W-:Y:S05]  /*a1f0*/  BSYNC B1 ;  /* 0x0000000000017941 */ /* 0x000fea0003800000 */
.L_x_227:
        /* <DEDUP_REMOVED lines=13> */
.L_x_230:
[----:B------:R-:W-:Y:S05]  /*a2d0*/  BSYNC B1 ;  /* 0x0000000000017941 */ /* 0x000fea0003800000 */
.L_x_229:
        /* <DEDUP_REMOVED lines=13> */
.L_x_232:
[----:B------:R-:W-:Y:S05]  /*a3b0*/  BSYNC B1 ;  /* 0x0000000000017941 */ /* 0x000fea0003800000 */
.L_x_231:
        /* <DEDUP_REMOVED lines=12> */
.L_x_234:
[----:B------:R-:W-:Y:S05]  /*a480*/  BSYNC B1 ;  /* 0x0000000000017941 */ /* 0x000fea0003800000 */
.L_x_233:
        /* <DEDUP_REMOVED lines=12> */
.L_x_236:
[----:B------:R-:W-:Y:S05]  /*a550*/  BSYNC B1 ;  /* 0x0000000000017941 */ /* 0x000fea0003800000 */
.L_x_235:
        /* <DEDUP_REMOVED lines=13> */
.L_x_238:
[----:B------:R-:W-:Y:S05]  /*a630*/  BSYNC B1 ;  /* 0x0000000000017941 */ /* 0x000fea0003800000 */
.L_x_237:
        /* <DEDUP_REMOVED lines=13> */
.L_x_240:
[----:B------:R-:W-:Y:S05]  /*a710*/  BSYNC B1 ;  /* 0x0000000000017941 */ /* 0x000fea0003800000 */
.L_x_239:
        /* <DEDUP_REMOVED lines=12> */
.L_x_242:
[----:B------:R-:W-:Y:S05]  /*a7e0*/  BSYNC B1 ;  /* 0x0000000000017941 */ /* 0x000fea0003800000 */
.L_x_241:
        /* <DEDUP_REMOVED lines=12> */
.L_x_244:
[----:B------:R-:W-:Y:S05]  /*a8b0*/  BSYNC B1 ;  /* 0x0000000000017941 */ /* 0x000fea0003800000 */
.L_x_243:
        /* <DEDUP_REMOVED lines=13> */
.L_x_246:
[----:B------:R-:W-:Y:S05]  /*a990*/  BSYNC B1 ;  /* 0x0000000000017941 */ /* 0x000fea0003800000 */
.L_x_245:
        /* <DEDUP_REMOVED lines=13> */
.L_x_248:
[----:B------:R-:W-:Y:S05]  /*aa70*/  BSYNC B1 ;  /* 0x0000000000017941 */ /* 0x000fea0003800000 */
.L_x_247:
        /* <DEDUP_REMOVED lines=12> */
.L_x_250:
[----:B------:R-:W-:Y:S05]  /*ab40*/  BSYNC B1 ;  /* 0x0000000000017941 */ /* 0x000fea0003800000 */
.L_x_249:
        /* <DEDUP_REMOVED lines=12> */
.L_x_252:
[----:B------:R-:W-:Y:S05]  /*ac10*/  BSYNC B1 ;  /* 0x0000000000017941 */ /* 0x000fea0003800000 */
.L_x_251:
        /* <DEDUP_REMOVED lines=13> */
.L_x_254:
[----:B------:R-:W-:Y:S05]  /*acf0*/  BSYNC B1 ;  /* 0x0000000000017941 */ /* 0x000fea0003800000 */
.L_x_253:
        /* <DEDUP_REMOVED lines=13> */
.L_x_256:
[----:B------:R-:W-:Y:S05]  /*add0*/  BSYNC B1 ;  /* 0x0000000000017941 */ /* 0x000fea0003800000 */
.L_x_255:
        /* <DEDUP_REMOVED lines=12> */
.L_x_258:
[----:B------:R-:W-:Y:S05]  /*aea0*/  BSYNC B1 ;  /* 0x0000000000017941 */ /* 0x000fea0003800000 */
.L_x_257:
[----:B-----5:R-:W-:Y:S01]  /*aeb0*/  LOP3.LUT R2, R2, 0xff, RZ, 0xc0, !PT ;  /* 0x000000ff02027812 */ /* 0x020fe200078ec0ff */
[----:B------:R-:W-:Y:S01]  /*aec0*/  BSSY B1, `(.L_x_259) ;  /* 0x000000b000017945 */ /* 0x000fe20003800000 */
[----:B------:R-:W-:Y:S02]  /*aed0*/  ISETP.LT.OR P1, PT, R34, 0x9, !P1 ;  /* 0x000000092200780c */ /* 0x000fe40004f21670 */
[----:B------:R-:W-:-:S05]  /*aee0*/  F2FP.F16.E4M3.UNPACK_B R2, R2 ;  /* 0x00000002ff02723e */ /* 0x000fca00020006ff */
[----:B------:R-:W-:-:S05]  /*aef0*/  HADD2.F32 R2, -RZ, R2.H0_H0 ;  /* 0x20000002ff027230 */ /* 0x000fca0000004100 */
[----:B0-----:R-:W-:-:S04]  /*af00*/  FMUL R3, R2, UR18 ;  /* 0x0000001202037c20 */ /* 0x001fc80008400000 */
[----:B------:R-:W-:Y:S01]  /*af10*/  FFMA R3, R0, UR19, R3 ;  /* 0x0000001300037c23 */ /* 0x000fe20008000003 */
[----:B------:R-:W-:-:S04]  /*af20*/  PRMT R0, RZ, 0x7610, R0 ;  /* 0x00007610ff007816 */ /* 0x000fc80000000000 */
[----:B------:R-:W-:-:S05]  /*af30*/  F2FP.SATFINITE.E4M3.F32.PACK_AB_MERGE_C R3, RZ, R3, RZ ;  /* 0x00000003ff03723e */ /* 0x000fca00048070ff */
[----:B------:R0:W-:Y:S01]  /*af40*/  @!P0 STG.E.U8 desc[UR32][R26.64+0xd8], R3 ;  /* 0x0000d8031a008986 */ /* 0x0001e2000c101120 */
[----:B------:R-:W-:Y:S05]  /*af50*/  @P1 BRA `(.L_x_260) ;  /* 0x0000000000041947 */ /* 0x000fea0003800000 */
[----:B------:R0:W5:Y:S02]  /*af60*/  LDG.E.U8 R0, desc[UR32][R30.64+0xd9] ;  /* 0x0000d9201e007981 */ /* 0x000164000c1e1100 */
.L_x_260:
[----:B------:R-:W-:Y:S05]  /*af70*/  BSYNC B1 ;  /* 0x0000000000017941 */ /* 0x000fea0003800000 */
.L_x_259:
[----:B------:R-:W-:Y:S05]  /*af80*/  @P1 BRA `(.L_x_261) ;  /* 0x0000002000001947 */ /* 0x000fea0003800000 */
[----:B-----5:R-:W-:-:S04]  /*af90*/  LOP3.LUT R0, R0, 0xff, RZ, 0xc0, !PT ;  /* 0x000000ff00007812 */ /* 0x020fc800078ec0ff */
[----:B------:R-:W-:-:S05]  /*afa0*/  F2FP.F16.E4M3.UNPACK_B R0, R0 ;  /* 0x00000000ff00723e */ /* 0x000fca00020006ff */
[----:B------:R-:W-:-:S05]  /*afb0*/  HADD2.F32 R0, -RZ, R0.H0_H0 ;  /* 0x20000000ff007230 */ /* 0x000fca0000004100 */
[----:B0-----:R-:W-:-:S04]  /*afc0*/  FMUL R3, R0, UR18 ;  /* 0x0000001200037c20 */ /* 0x001fc80008400000 */
[----:B------:R-:W-:-:S05]  /*afd0*/  FFMA R3, R224, UR19, R3 ;  /* 0x00000013e0037c23 */ /* 0x000fca0008000003 */
[----:B------:R-:W-:-:S05]  /*afe0*/  F2FP.SATFINITE.E4M3.F32.PACK_AB_MERGE_C R3, RZ, R3, RZ ;  /* 0x00000003ff03723e */ /* 0x000fca00048070ff */
[----:B------:R0:W-:Y:S01]  /*aff0*/  STG.E.U8 desc[UR32][R26.64+0xd9], R3 ;  /* 0x0000d9031a007986 */ /* 0x0001e2000c101120 */
[----:B------:R-:W-:Y:S05]  /*b000*/  BRA `(.L_x_261) ;  /* 0x0000001c00e07947 */ /* 0x000fea0003800000 */
.L_x_36:
[C---:B------:R-:W-:Y:S01]  /*b010*/  ISETP.GE.AND P0, PT, R35.reuse, 0x2, PT ;  /* 0x000000022300780c */ /* 0x040fe20003f06270 */
[----:B------:R-:W-:Y:S01]  /*b020*/  FMUL R222, R222, UR19 ;  /* 0x00000013dede7c20 */ /* 0x000fe20008400000 */
[----:B------:R-:W-:Y:S01]  /*b030*/  ISETP.GE.AND P1, PT, R35, 0x1, PT ;  /* 0x000000012300780c */ /* 0x000fe20003f26270 */
[----:B------:R-:W-:Y:S01]  /*b040*/  FMUL R223, R223, UR19 ;  /* 0x00000013dfdf7c20 */ /* 0x000fe20008400000 */
[----:B------:R-:W-:Y:S01]  /*b050*/  ISETP.LT.OR P4, PT, R34, 0x1, !P0 ;  /* 0x000000012200780c */ /* 0x000fe20004781670 */
[----:B------:R-:W-:Y:S01]  /*b060*/  FMUL R220, R220, UR19 ;  /* 0x00000013dcdc7c20 */ /* 0x000fe20008400000 */
[----:B------:R-:W-:Y:S01]  /*b070*/  ISETP.LT.OR P2, PT, R34, 0x1, !P1 ;  /* 0x000000012200780c */ /* 0x000fe20004f41670 */
[----:B------:R-:W-:Y:S01]  /*b080*/  FMUL R221, R221, UR19 ;  /* 0x00000013dddd7c20 */ /* 0x000fe20008400000 */
[----:B------:R-:W-:Y:S01]  /*b090*/  F2FP.SATFINITE.E4M3.F32.PACK_AB_MERGE_C R29, RZ, R222, RZ ;  /* 0x000000deff1d723e */ /* 0x000fe200048070ff */
[----:B------:R-:W-:Y:S01]  /*b0a0*/  FMUL R219, R219, UR19 ;  /* 0x00000013dbdb7c20 */ /* 0x000fe20008400000 */
[----:B------:R-:W-:Y:S01]  /*b0b0*/  F2FP.SATFINITE.E4M3.F32.PACK_AB_MERGE_C R223, RZ, R223, RZ ;  /* 0x000000dfffdf723e */ /* 0x000fe200048070ff */
[----:B------:R-:W-:Y:S01]  /*b0c0*/  FMUL R218, R218, UR19 ;  /* 0x00000013dada7c20 */ /* 0x000fe20008400000 */
[C---:B------:R-:W-:Y:S01]  /*b0d0*/  ISETP.LT.OR P0, PT, R34.reuse, 0x9, !P0 ;  /* 0x000000092200780c */ /* 0x040fe20004701670 */
[----:B------:R-:W-:Y:S01]  /*b0e0*/  FMUL R217, R217, UR19 ;  /* 0x00000013d9d97c20 */ /* 0x000fe20008400000 */
[----:B------:R-:W-:Y:S01]  /*b0f0*/  ISETP.LT.OR P1, PT, R34, 0x9, !P1 ;  /* 0x000000092200780c */ /* 0x000fe20004f21670 */
[----:B------:R-:W-:Y:S01]  /*b100*/  FMUL R216, R216, UR19 ;  /* 0x00000013d8d87c20 */ /* 0x000fe20008400000 */
[----:B------:R-:W-:Y:S01]  /*b110*/  F2FP.SATFINITE.E4M3.F32.PACK_AB_MERGE_C R221, RZ, R221, RZ ;  /* 0x000000ddffdd723e */ /* 0x000fe200048070ff */
[----:B------:R0:W-:Y:S01]  /*b120*/  @!P4 STG.E.U8 desc[UR32][R24.64+0x1], R29 ;  /* 0x0000011d1800c986 */ /* 0x0001e2000c101120 */
[----:B------:R-:W-:Y:S01]  /*b130*/  ISETP.GE.AND P4, PT, R35, 0x9, PT ;  /* 0x000000092300780c */ /* 0x000fe20003f86270 */
[----:B------:R-:W-:Y:S01]  /*b140*/  FMUL R215, R215, UR19 ;  /* 0x00000013d7d77c20 */ /* 0x000fe20008400000 */
[----:B------:R-:W-:Y:S01]  /*b150*/  F2FP.SATFINITE.E4M3.F32.PACK_AB_MERGE_C R219, RZ, R219, RZ ;  /* 0x000000dbffdb723e */ /* 0x000fe200048070ff */
[----:B------:R-:W-:Y:S01]  /*b160*/  @!P2 STG.E.U8 desc[UR32][R24.64], R223 ;  /* 0x000000df1800a986 */ /* 0x000fe2000c101120 */
[----:B------:R-:W-:Y:S01]  /*b170*/  ISETP.GE.AND P2, PT, R35, 0xa, PT ;  /* 0x0000000a2300780c */ /* 0x000fe20003f46270 */
[----:B------:R-:W-:Y:S01]  /*b180*/  FMUL R214, R214, UR19 ;  /* 0x00000013d6d67c20 */ /* 0x000fe20008400000 */
[C---:B------:R-:W-:Y:S01]  /*b190*/  ISETP.LT.OR P5, PT, R34.reuse, 0x1, !P4 ;  /* 0x000000012200780c */ /* 0x040fe200067a1670 */
[----:B------:R-:W-:Y:S01]  /*b1a0*/  FMUL R213, R213, UR19 ;  /* 0x00000013d5d57c20 */ /* 0x000fe20008400000 */
[C---:B------:R-:W-:Y:S01]  /*b1b0*/  ISETP.LT.OR P6, PT, R34.reuse, 0x1, !P2 ;  /* 0x000000012200780c */ /* 0x040fe200057c1670 */
[----:B------:R-:W-:Y:S01]  /*b1c0*/  @!P1 STG.E.U8 desc[UR32][R26.64], R221 ;  /* 0x000000dd1a009986 */ /* 0x000fe2000c101120 */
[----:B------:R-:W-:Y:S01]  /*b1d0*/  ISETP.LT.OR P4, PT, R34, 0x9, !P4 ;  /* 0x000000092200780c */ /* 0x000fe20006781670 */
[----:B------:R-:W-:Y:S01]  /*b1e0*/  FMUL R212, R212, UR19 ;  /* 0x00000013d4d47c20 */ /* 0x000fe20008400000 */
[----:B0-----:R-:W-:Y:S01]  /*b1f0*/  F2FP.SATFINITE.E4M3.F32.PACK_AB_MERGE_C R29, RZ, R220, RZ ;  /* 0x000000dcff1d723e */ /* 0x001fe200048070ff */
[----:B------:R-:W-:Y:S01]  /*b200*/  FMUL R211, R211, UR19 ;  /* 0x00000013d3d37c20 */ /* 0x000fe20008400000 */
[----:B------:R-:W-:Y:S01]  /*b210*/  F2FP.SATFINITE.E4M3.F32.PACK_AB_MERGE_C R31, RZ, R218, RZ ;  /* 0x000000daff1f723e */ /* 0x000fe200048070ff */
[----:B------:R-:W-:Y:S01]  /*b220*/  FMUL R210, R210, UR19 ;  /* 0x00000013d2d27c20 */ /* 0x000fe20008400000 */
[C---:B------:R-:W-:Y:S01]  /*b230*/  ISETP.LT.OR P2, PT, R34.reuse, 0x9, !P2 ;  /* 0x000000092200780c */ /* 0x040fe20005741670 */
[----:B------:R0:W-:Y:S01]  /*b240*/  @!P0 STG.E.U8 desc[UR32][R26.64+0x1], R29 ;  /* 0x0000011d1a008986 */ /* 0x0001e2000c101120 */
[----:B------:R-:W-:Y:S01]  /*b250*/  ISETP.GE.AND P0, PT, R35, 0x11, PT ;  /* 0x000000112300780c */ /* 0x000fe20003f06270 */
[----:B------:R-:W-:Y:S01]  /*b260*/  FMUL R209, R209, UR19 ;  /* 0x00000013d1d17c20 */ /* 0x000fe20008400000 */
[----:B------:R-:W-:Y:S01]  /*b270*/  ISETP.GE.AND P1, PT, R35, 0x12, PT ;  /* 0x000000122300780c */ /* 0x000fe20003f26270 */
[----:B------:R-:W-:Y:S01]  /*b280*/  @!P5 STG.E.U8 desc[UR32][R24.64+0x8], R219 ;  /* 0x000008db1800d986 */ /* 0x000fe2000c101120 */
[----:B------:R-:W-:Y:S01]  /*b290*/  ISETP.LT.OR P5, PT, R34, 0x1, !P0 ;  /* 0x000000012200780c */ /* 0x000fe200047a1670 */
[----:B------:R-:W-:Y:S01]  /*b2a0*/  FMUL R208, R208, UR19 ;  /* 0x00000013d0d07c20 */ /* 0x000fe20008400000 */
[----:B------:R-:W-:Y:S01]  /*b2b0*/  F2FP.SATFINITE.E4M3.F32.PACK_AB_MERGE_C R217, RZ, R217, RZ ;  /* 0x000000d9ffd9723e */ /* 0x000fe200048070ff */
[----:B------:R1:W-:Y:S01]  /*b2c0*/  @!P6 STG.E.U8 desc[UR32][R24.64+0x9], R31 ;  /* 0x0000091f1800e986 */ /* 0x0003e2000c101120 */
[----:B------:R-:W-:Y:S01]  /*b2d0*/  ISETP.LT.OR P6, PT, R34, 0x1, !P1 ;  /* 0x000000012200780c */ /* 0x000fe20004fc1670 */
[----:B------:R-:W-:Y:S01]  /*b2e0*/  FMUL R207, R207, UR19 ;  /* 0x00000013cfcf7c20 */ /* 0x000fe20008400000 */
[----:B------:R-:W-:Y:S01]  /*b2f0*/  F2FP.SATFINITE.E4M3.F32.PACK_AB_MERGE_C R215, RZ, R215, RZ ;  /* 0x000000d7ffd7723e */ /* 0x000fe200048070ff */
[----:B------:R-:W-:Y:S01]  /*b300*/  @!P4 STG.E.U8 desc[UR32][R26.64+0x8], R217 ;  /* 0x000008d91a00c986 */ /* 0x000fe2000c101120 */
[----:B0-----:R-:W-:Y:S01]  /*b310*/  F2FP.SATFINITE.E4M3.F32.PACK_AB_MERGE_C R29, RZ, R216, RZ ;  /* 0x000000d8ff1d723e */ /* 0x001fe200048070ff */
[----:B------:R-:W-:Y:S01]  /*b320*/  FMUL R206, R206, UR19 ;  /* 0x00000013cece7c20 */ /* 0x000fe20008400000 */
[----:B------:R-:W-:Y:S01]  /*b330*/  ISETP.GE.AND P4, PT, R35, 0x19, PT ;  /* 0x000000192300780c */ /* 0x000fe20003f86270 */
[----:B------:R-:W-:Y:S01]  /*b340*/  FMUL R205, R205, UR19 ;  /* 0x00000013cdcd7c20 */ /* 0x000fe20008400000 */
[C---:B------:R-:W-:Y:S01]  /*b350*/  ISETP.LT.OR P0, PT, R34.reuse, 0x9, !P0 ;  /* 0x000000092200780c */ /* 0x040fe20004701670 */
[----:B------:R0:W-:Y:S01]  /*b360*/  @!P2 STG.E.U8 desc[UR32][R26.64+0x9], R29 ;  /* 0x0000091d1a00a986 */ /* 0x0001e2000c101120 */
[----:B------:R-:W-:Y:S01]  /*b370*/  ISETP.LT.OR P1, PT, R34, 0x9, !P1 ;  /* 0x000000092200780c */ /* 0x000fe20004f21670 */
[----:B------:R-:W-:Y:S01]  /*b380*/  FMUL R204, R204, UR19 ;  /* 0x00000013cccc7c20 */ /* 0x000fe20008400000 */
[----:B-1----:R-:W-:Y:S01]  /*b390*/  F2FP.SATFINITE.E4M3.F32.PACK_AB_MERGE_C R31, RZ, R214, RZ ;  /* 0x000000d6ff1f723e */ /* 0x002fe200048070ff */
[----:B------:R-:W-:Y:S01]  /*b3a0*/  @!P5 STG.E.U8 desc[UR32][R24.64+0x10], R215 ;  /* 0x000010d71800d986 */ /* 0x000fe2000c101120 */
[----:B------:R-:W-:Y:S01]  /*b3b0*/  ISETP.GE.AND P2, PT, R35, 0x1a, PT ;  /* 0x0000001a2300780c */ /* 0x000fe20003f46270 */
[----:B------:R-:W-:Y:S01]  /*b3c0*/  FMUL R203, R203, UR19 ;  /* 0x00000013cbcb7c20 */ /* 0x000fe20008400000 */
[C---:B------:R-:W-:Y:S01]  /*b3d0*/  ISETP.LT.OR P5, PT, R34.reuse, 0x1, !P4 ;  /* 0x000000012200780c */ /* 0x040fe200067a1670 */
[----:B------:R1:W-:Y:S01]  /*b3e0*/  @!P6 STG.E.U8 desc[UR32][R24.64+0x11], R31 ;  /* 0x0000111f1800e986 */ /* 0x0003e2000c101120 */
[----:B------:R-:W-:Y:S01]  /*b3f0*/  ISETP.LT.OR P6, PT, R34, 0x1, !P2 ;  /* 0x000000012200780c */ /* 0x000fe200057c1670 */
[----:B------:R-:W-:Y:S01]  /*b400*/  FMUL R202, R202, UR19 ;  /* 0x00000013caca7c20 */ /* 0x000fe20008400000 */
[----:B------:R-:W-:Y:S01]  /*b410*/  F2FP.SATFINITE.E4M3.F32.PACK_AB_MERGE_C R213, RZ, R213, RZ ;  /* 0x000000d5ffd5723e */ /* 0x000fe200048070ff */
[----:B------:R-:W-:Y:S01]  /*b420*/  FMUL R201, R201, UR19 ;  /* 0x00000013c9c97c20 */ /* 0x000fe20008400000 */
[----:B0-----:R-:W-:Y:S01]  /*b430*/  F2FP.SATFINITE.E4M3.F32.PACK_AB_MERGE_C R29, RZ, R212, RZ ;  /* 0x000000d4ff1d723e */ /* 0x001fe200048070ff */
[----:B------:R-:W-:Y:S01]  /*b440*/  FMUL R200, R200, UR19 ;  /* 0x00000013c8c87c20 */ /* 0x000fe20008400000 */
[----:B------:R-:W-:Y:S01]  /*b450*/  F2FP.SATFINITE.E4M3.F32.PACK_AB_MERGE_C R211, RZ, R211, RZ ;  /* 0x000000d3ffd3723e */ /* 0x000fe200048070ff */
[----:B------:R-:W-:Y:S01]  /*b460*/  @!P0 STG.E.U8 desc[UR32][R26.64+0x10], R213 ;  /* 0x000010d51a008986 */ /* 0x000fe2000c101120 */
[----:B------:R-:W-:Y:S01]  /*b470*/  ISETP.GE.AND P0, PT, R35, 0x21, PT ;  /* 0x000000212300780c */ /* 0x000fe20003f06270 */
[----:B------:R-:W-:Y:S01]  /*b480*/  FMUL R199, R199, UR19 ;  /* 0x00000013c7c77c20 */ /* 0x000fe20008400000 */
[----:B------:R-:W-:Y:S01]  /*b490*/  ISETP.LT.OR P4, PT, R34, 0x9, !P4 ;  /* 0x000000092200780c */ /* 0x000fe20006781670 */
[----:B------:R0:W-:Y:S01]  /*b4a0*/  @!P1 STG.E.U8 desc[UR32][R26.64+0x11], R29 ;  /* 0x0000111d1a009986 */ /* 0x0001e2000c101120 */
[----:B-1----:R-:W-:Y:S01]  /*b4b0*/  F2FP.SATFINITE.E4M3.F32.PACK_AB_MERGE_C R31, RZ, R210, RZ ;  /* 0x000000d2ff1f723e */ /* 0x002fe200048070ff */
[----:B------:R-:W-:Y:S01]  /*b4c0*/  FMUL R198, R198, UR19 ;  /* 0x00000013c6c67c20 */ /* 0x000fe20008400000 */
[C---:B------:R-:W-:Y:S01]  /*b4d0*/  ISETP.LT.OR P2, PT, R34.reuse, 0x9, !P2 ;  /* 0x000000092200780c */ /* 0x040fe20005741670 */
        /* <DEDUP_REMOVED lines=219> */
[----:B------:R-:W-:Y:S01]  /*c290*/  ISETP.LT.OR P1, PT, R34, 0x9, !P1 ;  /* 0x000000092200780c */ /* 0x000fe20004f21670 */
        /* <DEDUP_REMOVED lines=15> */
[C---:B------:R-:W-:Y:S01]  /*c390*/  ISETP.LT.OR P4, PT, R34.reuse, 0x9, !P4 ;  /* 0x000000092200780c */ /* 0x040fe20006781670 */
        /* <DEDUP_REMOVED lines=43> */
[----:B------:R-:W-:Y:S01]  /*c650*/  ISETP.LT.OR P2, PT, R34, 0x9, !P2 ;  /* 0x000000092200780c */ /* 0x000fe20005741670 */
[----:B------:R-:W-:Y:S01]  /*c660*/  @!P5 STG.E.U8 desc[UR32][R24.64+0x88], R155 ;  /* 0x0000889b1800d986 */ /* 0x000fe2000c101120 */
[----:B------:R-:W-:Y:S01]  /*c670*/  ISETP.GE.AND P5, PT, R35, 0x92, PT ;  /* 0x000000922300780c */ /* 0x000fe20003fa6270 */
[----:B-----5:R-:W-:Y:S01]  /*c680*/  FMUL R0, R0, UR19 ;  /* 0x0000001300007c20 */ /* 0x020fe20008400000 */
[C---:B------:R-:W-:Y:S01]  /*c690*/  ISETP.LT.OR P1, PT, R34.reuse, 0x1, !P0 ;  /* 0x000000012200780c */ /* 0x040fe20004721670 */
[----:B------:R1:W-:Y:S01]  /*c6a0*/  @!P6 STG.E.U8 desc[UR32][R24.64+0x89], R31 ;  /* 0x0000891f1800e986 */ /* 0x0003e2000c101120 */
[----:B------:R-:W-:Y:S01]  /*c6b0*/  ISETP.LT.OR P6, PT, R34, 0x1, !P5 ;  /* 0x000000012200780c */ /* 0x000fe20006fc1670 */
[----:B------:R-:W-:Y:S01]  /*c6c0*/  FMUL R224, R224, UR19 ;  /* 0x00000013e0e07c20 */ /* 0x000fe20008400000 */
[----:B------:R-:W-:-:S02]  /*c6d0*/  F2FP.SATFINITE.E4M3.F32.PACK_AB_MERGE_C R153, RZ, R153, RZ ;  /* 0x00000099ff99723e */ /* 0x000fc400048070ff */
[----:B0-----:R-:W-:Y:S02]  /*c6e0*/  F2FP.SATFINITE.E4M3.F32.PACK_AB_MERGE_C R29, RZ, R152, RZ ;  /* 0x00000098ff1d723e */ /* 0x001fe400048070ff */
[----:B------:R-:W-:Y:S01]  /*c6f0*/  F2FP.SATFINITE.E4M3.F32.PACK_AB_MERGE_C R151, RZ, R151, RZ ;  /* 0x00000097ff97723e */ /* 0x000fe200048070ff */
[----:B------:R-:W-:Y:S01]  /*c700*/  @!P4 STG.E.U8 desc[UR32][R26.64+0x88], R153 ;  /* 0x000088991a00c986 */ /* 0x000fe2000c101120 */
[C---:B------:R-:W-:Y:S02]  /*c710*/  ISETP.LT.OR P0, PT, R34.reuse, 0x9, !P0 ;  /* 0x000000092200780c */ /* 0x040fe40004701670 */
[----:B------:R-:W-:Y:S01]  /*c720*/  ISETP.LT.OR P5, PT, R34, 0x9, !P5 ;  /* 0x000000092200780c */ /* 0x000fe20006fa1670 */
[----:B------:R0:W-:Y:S01]  /*c730*/  @!P2 STG.E.U8 desc[UR32][R26.64+0x89], R29 ;  /* 0x0000891d1a00a986 */ /* 0x0001e2000c101120 */
[----:B-1----:R-:W-:Y:S02]  /*c740*/  F2FP.SATFINITE.E4M3.F32.PACK_AB_MERGE_C R31, RZ, R150, RZ ;  /* 0x00000096ff1f723e */ /* 0x002fe400048070ff */
[----:B------:R-:W-:Y:S01]  /*c750*/  F2FP.SATFINITE.E4M3.F32.PACK_AB_MERGE_C R149, RZ, R149, RZ ;  /* 0x00000095ff95723e */ /* 0x000fe200048070ff */
[----:B------:R-:W-:Y:S01]  /*c760*/  @!P1 STG.E.U8 desc[UR32][R24.64+0x90], R151 ;  /* 0x0000909718009986 */ /* 0x000fe2000c101120 */
[----:B------:R-:W-:-:S02]  /*c770*/  ISETP.GE.AND P1, PT, R35, 0x9a, PT ;  /* 0x0000009a2300780c */ /* 0x000fc40003f26270 */
[----:B------:R-:W-:Y:S01]  /*c780*/  F2FP.SATFINITE.E4M3.F32.PACK_AB_MERGE_C R147, RZ, R147, RZ ;  /* 0x00000093ff93723e */ /* 0x000fe200048070ff */
[----:B------:R1:W-:Y:S01]  /*c790*/  @!P6 STG.E.U8 desc[UR32][R24.64+0x91], R31 ;  /* 0x0000911f1800e986 */ /* 0x0003e2000c101120 */
[----:B------:R-:W-:Y:S02]  /*c7a0*/  ISETP.GE.AND P6, PT, R35, 0x99, PT ;  /* 0x000000992300780c */ /* 0x000fe40003fc6270 */
[C---:B------:R-:W-:Y:S01]  /*c7b0*/  ISETP.LT.OR P4, PT, R34.reuse, 0x1, !P1 ;  /* 0x000000012200780c */ /* 0x040fe20004f81670 */
[----:B------:R-:W-:Y:S01]  /*c7c0*/  @!P0 STG.E.U8 desc[UR32][R26.64+0x90], R149 ;  /* 0x000090951a008986 */ /* 0x000fe2000c101120 */
[C---:B------:R-:W-:Y:S02]  /*c7d0*/  ISETP.LT.OR P2, PT, R34.reuse, 0x1, !P6 ;  /* 0x000000012200780c */ /* 0x040fe40007741670 */
[----:B0-----:R-:W-:Y:S02]  /*c7e0*/  F2FP.SATFINITE.E4M3.F32.PACK_AB_MERGE_C R29, RZ, R148, RZ ;  /* 0x00000094ff1d723e */ /* 0x001fe400048070ff */
[----:B------:R-:W-:-:S02]  /*c7f0*/  ISETP.LT.OR P0, PT, R34, 0x9, !P6 ;  /* 0x000000092200780c */ /* 0x000fc40007701670 */
[----:B------:R-:W-:Y:S01]  /*c800*/  ISETP.LT.OR P1, PT, R34, 0x9, !P1 ;  /* 0x000000092200780c */ /* 0x000fe20004f21670 */
[----:B------:R0:W-:Y:S01]  /*c810*/  @!P5 STG.E.U8 desc[UR32][R26.64+0x91], R29 ;  /* 0x0000911d1a00d986 */ /* 0x0001e2000c101120 */
[----:B-1----:R-:W-:Y:S02]  /*c820*/  F2FP.SATFINITE.E4M3.F32.PACK_AB_MERGE_C R31, RZ, R146, RZ ;  /* 0x00000092ff1f723e */ /* 0x002fe400048070ff */
[----:B------:R-:W-:Y:S02]  /*c830*/  F2FP.SATFINITE.E4M3.F32.PACK_AB_MERGE_C R145, RZ, R145, RZ ;  /* 0x00000091ff91723e */ /* 0x000fe400048070ff */
[----:B------:R-:W-:Y:S01]  /*c840*/  F2FP.SATFINITE.E4M3.F32.PACK_AB_MERGE_C R143, RZ, R143, RZ ;  /* 0x0000008fff8f723e */ /* 0x000fe200048070ff */
[----:B------:R-:W-:Y:S01]  /*c850*/  @!P2 STG.E.U8 desc[UR32][R24.64+0x98], R147 ;  /* 0x000098931800a986 */ /* 0x000fe2000c101120 */
[C---:B------:R-:W-:Y:S02]  /*c860*/  ISETP.GE.AND P2, PT, R35.reuse, 0xa2, PT ;  /* 0x000000a22300780c */ /* 0x040fe40003f46270 */
[----:B------:R-:W-:Y:S01]  /*c870*/  F2FP.SATFINITE.E4M3.F32.PACK_AB_MERGE_C R141, RZ, R141, RZ ;  /* 0x0000008dff8d723e */ /* 0x000fe200048070ff */
[----:B------:R1:W-:Y:S01]  /*c880*/  @!P4 STG.E.U8 desc[UR32][R24.64+0x99], R31 ;  /* 0x0000991f1800c986 */ /* 0x0003e2000c101120 */
[----:B------:R-:W-:-:S02]  /*c890*/  ISETP.GE.AND P4, PT, R35, 0xa1, PT ;  /* 0x000000a12300780c */ /* 0x000fc40003f86270 */
[C---:B------:R-:W-:Y:S01]  /*c8a0*/  ISETP.LT.OR P6, PT, R34.reuse, 0x1, !P2 ;  /* 0x000000012200780c */ /* 0x040fe200057c1670 */
[----:B------:R-:W-:Y:S01]  /*c8b0*/  @!P0 STG.E.U8 desc[UR32][R26.64+0x98], R145 ;  /* 0x000098911a008986 */ /* 0x000fe2000c101120 */
[C---:B------:R-:W-:Y:S02]  /*c8c0*/  ISETP.LT.OR P5, PT, R34.reuse, 0x1, !P4 ;  /* 0x000000012200780c */ /* 0x040fe400067a1670 */
[----:B------:R-:W-:Y:S02]  /*c8d0*/  ISETP.LT.OR P4, PT, R34, 0x9, !P4 ;  /* 0x000000092200780c */ /* 0x000fe40006781670 */
[----:B0-----:R-:W-:Y:S02]  /*c8e0*/  F2FP.SATFINITE.E4M3.F32.PACK_AB_MERGE_C R29, RZ, R144, RZ ;  /* 0x00000090ff1d723e */ /* 0x001fe400048070ff */
[C---:B------:R-:W-:Y:S02]  /*c8f0*/  ISETP.GE.AND P0, PT, R35.reuse, 0xaa, PT ;  /* 0x000000aa2300780c */ /* 0x040fe40003f06270 */
[----:B-1----:R-:W-:Y:S01]  /*c900*/  F2FP.SATFINITE.E4M3.F32.PACK_AB_MERGE_C R31, RZ, R142, RZ ;  /* 0x0000008eff1f723e */ /* 0x002fe200048070ff */
[----:B------:R0:W-:Y:S01]  /*c910*/  @!P1 STG.E.U8 desc[UR32][R26.64+0x99], R29 ;  /* 0x0000991d1a009986 */ /* 0x0001e2000c101120 */
[----:B------:R-:W-:-:S02]  /*c920*/  ISETP.GE.AND P1, PT, R35, 0xa9, PT ;  /* 0x000000a92300780c */ /* 0x000fc40003f26270 */
[C---:B------:R-:W-:Y:S01]  /*c930*/  ISETP.LT.OR P2, PT, R34.reuse, 0x9, !P2 ;  /* 0x000000092200780c */ /* 0x040fe20005741670 */
[----:B------:R-:W-:Y:S01]  /*c940*/  @!P5 STG.E.U8 desc[UR32][R24.64+0xa0], R143 ;  /* 0x0000a08f1800d986 */ /* 0x000fe2000c101120 */
[C---:B------:R-:W-:Y:S02]  /*c950*/  ISETP.LT.OR P5, PT, R34.reuse, 0x1, !P0 ;  /* 0x000000012200780c */ /* 0x040fe400047a1670 */
[----:B------:R-:W-:Y:S01]  /*c960*/  F2FP.SATFINITE.E4M3.F32.PACK_AB_MERGE_C R139, RZ, R139, RZ ;  /* 0x0000008bff8b723e */ /* 0x000fe200048070ff */
[----:B------:R1:W-:Y:S01]  /*c970*/  @!P6 STG.E.U8 desc[UR32][R24.64+0xa1], R31 ;  /* 0x0000a11f1800e986 */ /* 0x0003e2000c101120 */
[----:B------:R-:W-:Y:S02]  /*c980*/  F2FP.SATFINITE.E4M3.F32.PACK_AB_MERGE_C R137, RZ, R137, RZ ;  /* 0x00000089ff89723e */ /* 0x000fe400048070ff */
[C---:B------:R-:W-:Y:S01]  /*c990*/  ISETP.LT.OR P0, PT, R34.reuse, 0x9, !P0 ;  /* 0x000000092200780c */ /* 0x040fe20004701670 */
[----:B------:R-:W-:Y:S01]  /*c9a0*/  @!P4 STG.E.U8 desc[UR32][R26.64+0xa0], R141 ;  /* 0x0000a08d1a00c986 */ /* 0x000fe2000c101120 */
[----:B------:R-:W-:-:S02]  /*c9b0*/  ISETP.LT.OR P4, PT, R34, 0x1, !P1 ;  /* 0x000000012200780c */ /* 0x000fc40004f81670 */
[C---:B------:R-:W-:Y:S02]  /*c9c0*/  ISETP.LT.OR P1, PT, R34.reuse, 0x9, !P1 ;  /* 0x000000092200780c */ /* 0x040fe40004f21670 */
[----:B0-----:R-:W-:Y:S02]  /*c9d0*/  F2FP.SATFINITE.E4M3.F32.PACK_AB_MERGE_C R29, RZ, R140, RZ ;  /* 0x0000008cff1d723e */ /* 0x001fe400048070ff */
[----:B------:R-:W-:Y:S02]  /*c9e0*/  F2FP.SATFINITE.E4M3.F32.PACK_AB_MERGE_C R33, RZ, R136, RZ ;  /* 0x00000088ff21723e */ /* 0x000fe400048070ff */
[----:B-1----:R-:W-:Y:S01]  /*c9f0*/  F2FP.SATFINITE.E4M3.F32.PACK_AB_MERGE_C R31, RZ, R138, RZ ;  /* 0x0000008aff1f723e */ /* 0x002fe200048070ff */
[----:B------:R0:W-:Y:S01]  /*ca00*/  @!P2 STG.E.U8 desc[UR32][R26.64+0xa1], R29 ;  /* 0x0000a11d1a00a986 */ /* 0x0001e2000c101120 */
[----:B------:R-:W-:Y:S02]  /*ca10*/  ISETP.GE.AND P2, PT, R35, 0xb1, PT ;  /* 0x000000b12300780c */ /* 0x000fe40003f46270 */
[----:B------:R-:W-:Y:S01]  /*ca20*/  F2FP.SATFINITE.E4M3.F32.PACK_AB_MERGE_C R23, RZ, R23, RZ ;  /* 0x00000017ff17723e */ /* 0x000fe200048070ff */
[----:B------:R-:W-:Y:S01]  /*ca30*/  @!P4 STG.E.U8 desc[UR32][R24.64+0xa8], R139 ;  /* 0x0000a88b1800c986 */ /* 0x000fe2000c101120 */
[----:B------:R-:W-:-:S02]  /*ca40*/  ISETP.LT.OR P4, PT, R34, 0x1, !P2 ;  /* 0x000000012200780c */ /* 0x000fc40005781670 */
[C---:B------:R-:W-:Y:S01]  /*ca50*/  ISETP.LT.OR P2, PT, R34.reuse, 0x9, !P2 ;  /* 0x000000092200780c */ /* 0x040fe20005741670 */
[----:B------:R1:W-:Y:S01]  /*ca60*/  @!P5 STG.E.U8 desc[UR32][R24.64+0xa9], R31 ;  /* 0x0000a91f1800d986 */ /* 0x0003e2000c101120 */
[----:B------:R-:W-:Y:S02]  /*ca70*/  F2FP.SATFINITE.E4M3.F32.PACK_AB_MERGE_C R21, RZ, R21, RZ ;  /* 0x00000015ff15723e */ /* 0x000fe400048070ff */
[----:B------:R-:W-:Y:S01]  /*ca80*/  F2FP.SATFINITE.E4M3.F32.PACK_AB_MERGE_C R19, RZ, R19, RZ ;  /* 0x00000013ff13723e */ /* 0x000fe200048070ff */
[----:B------:R-:W-:Y:S01]  /*ca90*/  @!P1 STG.E.U8 desc[UR32][R26.64+0xa8], R137 ;  /* 0x0000a8891a009986 */ /* 0x000fe2000c101120 */
[----:B------:R-:W-:Y:S02]  /*caa0*/  ISETP.GE.AND P1, PT, R35, 0xb2, PT ;  /* 0x000000b22300780c */ /* 0x000fe40003f26270 */
[----:B0-----:R-:W-:Y:S01]  /*cab0*/  F2FP.SATFINITE.E4M3.F32.PACK_AB_MERGE_C R29, RZ, R22, RZ ;  /* 0x00000016ff1d723e */ /* 0x001fe200048070ff */
[----:B------:R-:W-:Y:S01]  /*cac0*/  @!P0 STG.E.U8 desc[UR32][R26.64+0xa9], R33 ;  /* 0x0000a9211a008986 */ /* 0x000fe2000c101120 */
[----:B------:R-:W-:-:S02]  /*cad0*/  ISETP.LT.OR P5, PT, R34, 0x1, !P1 ;  /* 0x000000012200780c */ /* 0x000fc40004fa1670 */
[C---:B------:R-:W-:Y:S01]  /*cae0*/  ISETP.GE.AND P0, PT, R35.reuse, 0xb9, PT ;  /* 0x000000b92300780c */ /* 0x040fe20003f06270 */
[----:B------:R0:W-:Y:S01]  /*caf0*/  @!P4 STG.E.U8 desc[UR32][R24.64+0xb0], R23 ;  /* 0x0000b0171800c986 */ /* 0x0001e2000c101120 */
[----:B------:R-:W-:Y:S02]  /*cb00*/  ISETP.GE.AND P4, PT, R35, 0xba, PT ;  /* 0x000000ba2300780c */ /* 0x000fe40003f86270 */
[C---:B------:R-:W-:Y:S02]  /*cb10*/  ISETP.LT.OR P1, PT, R34.reuse, 0x9, !P1 ;  /* 0x000000092200780c */ /* 0x040fe40004f21670 */
[C---:B------:R-:W-:Y:S02]  /*cb20*/  ISETP.LT.OR P6, PT, R34.reuse, 0x1, !P0 ;  /* 0x000000012200780c */ /* 0x040fe400047c1670 */
[----:B-1----:R-:W-:Y:S02]  /*cb30*/  F2FP.SATFINITE.E4M3.F32.PACK_AB_MERGE_C R31, RZ, R20, RZ ;  /* 0x00000014ff1f723e */ /* 0x002fe400048070ff */
[C---:B------:R-:W-:Y:S01]  /*cb40*/  ISETP.LT.OR P0, PT, R34.reuse, 0x9, !P0 ;  /* 0x000000092200780c */ /* 0x040fe20004701670 */
[----:B------:R-:W-:Y:S01]  /*cb50*/  @!P5 STG.E.U8 desc[UR32][R24.64+0xb1], R29 ;  /* 0x0000b11d1800d986 */ /* 0x000fe2000c101120 */
[----:B------:R-:W-:-:S02]  /*cb60*/  ISETP.LT.OR P5, PT, R34, 0x9, !P4 ;  /* 0x000000092200780c */ /* 0x000fc400067a1670 */
[----:B0-----:R-:W-:Y:S01]  /*cb70*/  F2FP.SATFINITE.E4M3.F32.PACK_AB_MERGE_C R23, RZ, R18, RZ ;  /* 0x00000012ff17723e */ /* 0x001fe200048070ff */
[----:B------:R0:W-:Y:S01]  /*cb80*/  @!P2 STG.E.U8 desc[UR32][R26.64+0xb0], R21 ;  /* 0x0000b0151a00a986 */ /* 0x0001e2000c101120 */
[C---:B------:R-:W-:Y:S02]  /*cb90*/  ISETP.LT.OR P2, PT, R34.reuse, 0x1, !P4 ;  /* 0x000000012200780c */ /* 0x040fe40006741670 */
[C---:B------:R-:W-:Y:S01]  /*cba0*/  ISETP.GE.AND P4, PT, R35.reuse, 0xc2, PT ;  /* 0x000000c22300780c */ /* 0x040fe20003f86270 */
[----:B------:R-:W-:Y:S01]  /*cbb0*/  @!P1 STG.E.U8 desc[UR32][R26.64+0xb1], R31 ;  /* 0x0000b11f1a009986 */ /* 0x000fe2000c101120 */
[----:B------:R-:W-:Y:S02]  /*cbc0*/  ISETP.GE.AND P1, PT, R35, 0xc1, PT ;  /* 0x000000c12300780c */ /* 0x000fe40003f26270 */
[----:B------:R-:W-:Y:S01]  /*cbd0*/  F2FP.SATFINITE.E4M3.F32.PACK_AB_MERGE_C R17, RZ, R17, RZ ;  /* 0x00000011ff11723e */ /* 0x000fe200048070ff */
[----:B------:R1:W-:Y:S01]  /*cbe0*/  @!P6 STG.E.U8 desc[UR32][R24.64+0xb8], R19 ;  /* 0x0000b8131800e986 */ /* 0x0003e2000c101120 */
[----:B------:R-:W-:-:S02]  /*cbf0*/  ISETP.LT.OR P6, PT, R34, 0x1, !P1 ;  /* 0x000000012200780c */ /* 0x000fc40004fc1670 */
[----:B------:R-:W-:Y:S02]  /*cc00*/  F2FP.SATFINITE.E4M3.F32.PACK_AB_MERGE_C R15, RZ, R15, RZ ;  /* 0x0000000fff0f723e */ /* 0x000fe400048070ff */
[----:B0-----:R-:W-:Y:S01]  /*cc10*/  F2FP.SATFINITE.E4M3.F32.PACK_AB_MERGE_C R21, RZ, R14, RZ ;  /* 0x0000000eff15723e */ /* 0x001fe200048070ff */
[----:B------:R-:W-:Y:S01]  /*cc20*/  @!P2 STG.E.U8 desc[UR32][R24.64+0xb9], R23 ;  /* 0x0000b9171800a986 */ /* 0x000fe2000c101120 */
[C---:B------:R-:W-:Y:S02]  /*cc30*/  ISETP.LT.OR P2, PT, R34.reuse, 0x1, !P4 ;  /* 0x000000012200780c */ /* 0x040fe40006741670 */
[----:B------:R-:W-:Y:S01]  /*cc40*/  ISETP.LT.OR P1, PT, R34, 0x9, !P1 ;  /* 0x000000092200780c */ /* 0x000fe20004f21670 */
[----:B------:R0:W-:Y:S01]  /*cc50*/  @!P0 STG.E.U8 desc[UR32][R26.64+0xb8], R17 ;  /* 0x0000b8111a008986 */ /* 0x0001e2000c101120 */
[----:B------:R-:W-:Y:S02]  /*cc60*/  ISETP.GE.AND P0, PT, R35, 0xc9, PT ;  /* 0x000000c92300780c */ /* 0x000fe40003f06270 */
[----:B-1----:R-:W-:-:S02]  /*cc70*/  F2FP.SATFINITE.E4M3.F32.PACK_AB_MERGE_C R19, RZ, R16, RZ ;  /* 0x00000010ff13723e */ /* 0x002fc400048070ff */
[----:B------:R-:W-:Y:S02]  /*cc80*/  F2FP.SATFINITE.E4M3.F32.PACK_AB_MERGE_C R13, RZ, R13, RZ ;  /* 0x0000000dff0d723e */ /* 0x000fe400048070ff */
[----:B------:R-:W-:Y:S01]  /*cc90*/  F2FP.SATFINITE.E4M3.F32.PACK_AB_MERGE_C R11, RZ, R11, RZ ;  /* 0x0000000bff0b723e */ /* 0x000fe200048070ff */
[----:B------:R-:W-:Y:S01]  /*cca0*/  @!P5 STG.E.U8 desc[UR32][R26.64+0xb9], R19 ;  /* 0x0000b9131a00d986 */ /* 0x000fe2000c101120 */
[C---:B------:R-:W-:Y:S02]  /*ccb0*/  ISETP.LT.OR P5, PT, R34.reuse, 0x9, !P4 ;  /* 0x000000092200780c */ /* 0x040fe400067a1670 */
[----:B------:R-:W-:Y:S01]  /*ccc0*/  ISETP.GE.AND P4, PT, R35, 0xca, PT ;  /* 0x000000ca2300780c */ /* 0x000fe20003f86270 */
[----:B------:R-:W-:Y:S01]  /*ccd0*/  @!P2 STG.E.U8 desc[UR32][R24.64+0xc1], R21 ;  /* 0x0000c1151800a986 */ /* 0x000fe2000c101120 */
[----:B0-----:R-:W-:Y:S02]  /*cce0*/  F2FP.SATFINITE.E4M3.F32.PACK_AB_MERGE_C R17, RZ, R10, RZ ;  /* 0x0000000aff11723e */ /* 0x001fe400048070ff */
[C---:B------:R-:W-:Y:S01]  /*ccf0*/  ISETP.LT.OR P2, PT, R34.reuse, 0x1, !P4 ;  /* 0x000000012200780c */ /* 0x040fe20006741670 */
[----:B------:R0:W-:Y:S01]  /*cd00*/  @!P6 STG.E.U8 desc[UR32][R24.64+0xc0], R15 ;  /* 0x0000c00f1800e986 */ /* 0x0001e2000c101120 */
[----:B------:R-:W-:-:S02]  /*cd10*/  ISETP.LT.OR P6, PT, R34, 0x1, !P0 ;  /* 0x000000012200780c */ /* 0x000fc400047c1670 */
[C---:B------:R-:W-:Y:S01]  /*cd20*/  ISETP.LT.OR P0, PT, R34.reuse, 0x9, !P0 ;  /* 0x000000092200780c */ /* 0x040fe20004701670 */
[----:B------:R1:W-:Y:S01]  /*cd30*/  @!P1 STG.E.U8 desc[UR32][R26.64+0xc0], R13 ;  /* 0x0000c00d1a009986 */ /* 0x0003e2000c101120 */
[----:B------:R-:W-:Y:S02]  /*cd40*/  ISETP.LT.OR P1, PT, R34, 0x9, !P4 ;  /* 0x000000092200780c */ /* 0x000fe40006721670 */
[----:B------:R-:W-:Y:S02]  /*cd50*/  ISETP.GE.AND P4, PT, R35, 0xd2, PT ;  /* 0x000000d22300780c */ /* 0x000fe40003f86270 */
[----:B------:R-:W-:Y:S02]  /*cd60*/  F2FP.SATFINITE.E4M3.F32.PACK_AB_MERGE_C R9, RZ, R9, RZ ;  /* 0x00000009ff09723e */ /* 0x000fe400048070ff */
[----:B------:R-:W-:Y:S02]  /*cd70*/  F2FP.SATFINITE.E4M3.F32.PACK_AB_MERGE_C R7, RZ, R7, RZ ;  /* 0x00000007ff07723e */ /* 0x000fe400048070ff */
[----:B0-----:R-:W-:-:S02]  /*cd80*/  F2FP.SATFINITE.E4M3.F32.PACK_AB_MERGE_C R15, RZ, R12, RZ ;  /* 0x0000000cff0f723e */ /* 0x001fc400048070ff */
[----:B------:R-:W-:Y:S02]  /*cd90*/  F2FP.SATFINITE.E4M3.F32.PACK_AB_MERGE_C R5, RZ, R5, RZ ;  /* 0x00000005ff05723e */ /* 0x000fe400048070ff */
[----:B-1----:R-:W-:Y:S01]  /*cda0*/  F2FP.SATFINITE.E4M3.F32.PACK_AB_MERGE_C R13, RZ, R8, RZ ;  /* 0x00000008ff0d723e */ /* 0x002fe200048070ff */
[----:B------:R-:W-:Y:S01]  /*cdb0*/  @!P5 STG.E.U8 desc[UR32][R26.64+0xc1], R15 ;  /* 0x0000c10f1a00d986 */ /* 0x000fe2000c101120 */
[----:B------:R-:W-:-:S03]  /*cdc0*/  F2FP.SATFINITE.E4M3.F32.PACK_AB_MERGE_C R3, RZ, R3, RZ ;  /* 0x00000003ff03723e */ /* 0x000fc600048070ff */
[----:B------:R-:W-:Y:S01]  /*cdd0*/  @!P2 STG.E.U8 desc[UR32][R24.64+0xc9], R17 ;  /* 0x0000c9111800a986 */ /* 0x000fe2000c101120 */
[----:B------:R-:W-:-:S03]  /*cde0*/  ISETP.GE.AND P2, PT, R35, 0xd1, PT ;  /* 0x000000d12300780c */ /* 0x000fc60003f46270 */
[----:B------:R0:W-:Y:S01]  /*cdf0*/  @!P6 STG.E.U8 desc[UR32][R24.64+0xc8], R11 ;  /* 0x0000c80b1800e986 */ /* 0x0001e2000c101120 */
[C---:B------:R-:W-:Y:S02]  /*ce00*/  ISETP.LT.OR P5, PT, R34.reuse, 0x1, !P2 ;  /* 0x000000012200780c */ /* 0x040fe400057a1670 */
[C---:B------:R-:W-:Y:S01]  /*ce10*/  ISETP.LT.OR P6, PT, R34.reuse, 0x1, !P4 ;  /* 0x000000012200780c */ /* 0x040fe200067c1670 */
[----:B------:R1:W-:Y:S01]  /*ce20*/  @!P0 STG.E.U8 desc[UR32][R26.64+0xc8], R9 ;  /* 0x0000c8091a008986 */ /* 0x0003e2000c101120 */
[C---:B------:R-:W-:Y:S02]  /*ce30*/  ISETP.LT.OR P0, PT, R34.reuse, 0x9, !P2 ;  /* 0x000000092200780c */ /* 0x040fe40005701670 */
[C---:B------:R-:W-:Y:S01]  /*ce40*/  ISETP.GE.AND P2, PT, R35.reuse, 0xd9, PT ;  /* 0x000000d92300780c */ /* 0x040fe20003f46270 */
[----:B------:R2:W-:Y:S01]  /*ce50*/  @!P1 STG.E.U8 desc[UR32][R26.64+0xc9], R13 ;  /* 0x0000c90d1a009986 */ /* 0x0005e2000c101120 */
[----:B------:R-:W-:Y:S02]  /*ce60*/  ISETP.GE.AND P1, PT, R35, 0xda, PT ;  /* 0x000000da2300780c */ /* 0x000fe40003f26270 */
[----:B------:R-:W-:-:S02]  /*ce70*/  ISETP.LT.OR P4, PT, R34, 0x9, !P4 ;  /* 0x000000092200780c */ /* 0x000fc40006781670 */
[----:B0-----:R-:W-:Y:S01]  /*ce80*/  F2FP.SATFINITE.E4M3.F32.PACK_AB_MERGE_C R11, RZ, R6, RZ ;  /* 0x00000006ff0b723e */ /* 0x001fe200048070ff */
[----:B------:R0:W-:Y:S01]  /*ce90*/  @!P5 STG.E.U8 desc[UR32][R24.64+0xd0], R7 ;  /* 0x0000d0071800d986 */ /* 0x0001e2000c101120 */
[C---:B------:R-:W-:Y:S02]  /*cea0*/  ISETP.LT.OR P5, PT, R34.reuse, 0x1, !P2 ;  /* 0x000000012200780c */ /* 0x040fe400057a1670 */
[C---:B------:R-:W-:Y:S01]  /*ceb0*/  ISETP.LT.OR P2, PT, R34.reuse, 0x9, !P2 ;  /* 0x000000092200780c */ /* 0x040fe20005741670 */
[----:B------:R3:W-:Y:S01]  /*cec0*/  @!P6 STG.E.U8 desc[UR32][R24.64+0xd1], R11 ;  /* 0x0000d10b1800e986 */ /* 0x0007e2000c101120 */
[C---:B------:R-:W-:Y:S02]  /*ced0*/  ISETP.LT.OR P6, PT, R34.reuse, 0x1, !P1 ;  /* 0x000000012200780c */ /* 0x040fe40004fc1670 */
[----:B------:R-:W-:Y:S01]  /*cee0*/  ISETP.LT.OR P1, PT, R34, 0x9, !P1 ;  /* 0x000000092200780c */ /* 0x000fe20004f21670 */
[----:B------:R4:W-:Y:S01]  /*cef0*/  @!P0 STG.E.U8 desc[UR32][R26.64+0xd0], R5 ;  /* 0x0000d0051a008986 */ /* 0x0009e2000c101120 */
[----:B-1----:R-:W-:-:S02]  /*cf00*/  F2FP.SATFINITE.E4M3.F32.PACK_AB_MERGE_C R9, RZ, R2, RZ ;  /* 0x00000002ff09723e */ /* 0x002fc400048070ff */
[----:B--2---:R-:W-:Y:S02]  /*cf10*/  F2FP.SATFINITE.E4M3.F32.PACK_AB_MERGE_C R13, RZ, R224, RZ ;  /* 0x000000e0ff0d723e */ /* 0x004fe400048070ff */
[----:B0-----:R-:W-:Y:S02]  /*cf20*/  F2FP.SATFINITE.E4M3.F32.PACK_AB_MERGE_C R7, RZ, R4, RZ ;  /* 0x00000004ff07723e */ /* 0x001fe400048070ff */
[----:B---3--:R-:W-:-:S03]  /*cf30*/  F2FP.SATFINITE.E4M3.F32.PACK_AB_MERGE_C R11, RZ, R0, RZ ;  /* 0x00000000ff0b723e */ /* 0x008fc600048070ff */
[----:B------:R4:W-:Y:S04]  /*cf40*/  @!P4 STG.E.U8 desc[UR32][R26.64+0xd1], R7 ;  /* 0x0000d1071a00c986 */ /* 0x0009e8000c101120 */
[----:B------:R4:W-:Y:S04]  /*cf50*/  @!P6 STG.E.U8 desc[UR32][R24.64+0xd9], R9 ;  /* 0x0000d9091800e986 */ /* 0x0009e8000c101120 */
[----:B------:R4:W-:Y:S04]  /*cf60*/  @!P5 STG.E.U8 desc[UR32][R24.64+0xd8], R3 ;  /* 0x0000d8031800d986 */ /* 0x0009e8000c101120 */
[----:B------:R4:W-:Y:S04]  /*cf70*/  @!P2 STG.E.U8 desc[UR32][R26.64+0xd8], R11 ;  /* 0x0000d80b1a00a986 */ /* 0x0009e8000c101120 */
[----:B------:R4:W-:Y:S02]  /*cf80*/  @!P1 STG.E.U8 desc[UR32][R26.64+0xd9], R13 ;  /* 0x0000d90d1a009986 */ /* 0x0009e4000c101120 */
.L_x_261:
[----:B------:R-:W-:Y:S05]  /*cf90*/  BSYNC B0 ;  /* 0x0000000000007941 */ /* 0x000fea0003800000 */
.L_x_35:
[----:B------:R-:W2:Y:S01]  /*cfa0*/  LDL.LU R22, [R1+0x4] ;  /* 0x0000040001167983 */ /* 0x000ea20000300800 */
[----:B0---4-:R-:W-:Y:S01]  /*cfb0*/  IMAD.U32 R3, RZ, RZ, UR16 ;  /* 0x00000010ff037e24 */ /* 0x011fe2000f8e00ff */
[----:B------:R-:W-:Y:S02]  /*cfc0*/  ULDC.64 UR20, c[0x0][0x650] ;  /* 0x0001940000147ab9 */ /* 0x000fe40000000a00 */
[----:B------:R-:W4:Y:S01]  /*cfd0*/  LDL.LU R19, [R1+0x8] ;  /* 0x0000080001137983 */ /* 0x000f220000300800 */
[----:B-----5:R-:W-:Y:S01]  /*cfe0*/  IMAD.U32 R0, RZ, RZ, UR26 ;  /* 0x0000001aff007e24 */ /* 0x020fe2000f8e00ff */
[----:B------:R0:W-:Y:S01]  /*cff0*/  SYNCS.ARRIVE.TRANS64.A1T0 RZ, [R3+UR11], RZ ;  /* 0x000000ff03ff79a7 */ /* 0x0001e2000810000b */
[----:B------:R-:W-:Y:S02]  /*d000*/  IMAD.U32 R2, RZ, RZ, UR26 ;  /* 0x0000001aff027e24 */ /* 0x000fe4000f8e00ff */
[----:B------:R-:W-:Y:S02]  /*d010*/  IMAD.MOV.U32 R4, RZ, RZ, -0x1 ;  /* 0xffffffffff047424 */ /* 0x000fe400078e00ff */
[----:B0-----:R-:W-:Y:S01]  /*d020*/  IMAD.U32 R3, RZ, RZ, UR7 ;  /* 0x00000007ff037e24 */ /* 0x001fe2000f8e00ff */
[----:B----4-:R-:W-:-:S02]  /*d030*/  LEA R19, P0, R0, R19, 0x1 ;  /* 0x0000001300137211 */ /* 0x010fc400078008ff */
[----:B------:R-:W-:Y:S02]  /*d040*/  PRMT R0, RZ, 0x7610, R0 ;  /* 0x00007610ff007816 */ /* 0x000fe40000000000 */
[----:B--2---:R-:W-:Y:S01]  /*d050*/  LEA.HI.X R22, R2, R22, R3, 0x1, P0 ;  /* 0x0000001602167211 */ /* 0x004fe200000f0c03 */
[----:B------:R-:W-:Y:S01]  /*d060*/  IMAD.MOV.U32 R2, RZ, RZ, -0x1 ;  /* 0xffffffffff027424 */ /* 0x000fe200078e00ff */
[----:B------:R0:W-:Y:S01]  /*d070*/  STL [R1+0x8], R19 ;  /* 0x0000081301007387 */ /* 0x0001e20000100800 */
[----:B------:R-:W-:Y:S01]  /*d080*/  IMAD.MOV.U32 R3, RZ, RZ, -0x1 ;  /* 0xffffffffff037424 */ /* 0x000fe200078e00ff */
[----:B------:R-:W-:Y:S02]  /*d090*/  ISETP.GE.U32.AND P0, PT, R19, UR20, PT ;  /* 0x0000001413007c0c */ /* 0x000fe4000bf06070 */
[----:B------:R0:W-:Y:S02]  /*d0a0*/  STL [R1+0x4], R22 ;  /* 0x0000041601007387 */ /* 0x0001e40000100800 */
[----:B------:R-:W-:-:S02]  /*d0b0*/  ISETP.GE.U32.AND.EX P0, PT, R22, UR21, PT, P0 ;  /* 0x0000001516007c0c */ /* 0x000fc4000bf06100 */
[----:B------:R0:W-:Y:S04]  /*d0c0*/  STL [R1+0xc], R4 ;  /* 0x00000c0401007387 */ /* 0x0001e80000100800 */
[----:B------:R0:W-:Y:S04]  /*d0d0*/  STL [R1], R2 ;  /* 0x0000000201007387 */ /* 0x0001e80000100800 */
[----:B------:R0:W-:Y:S03]  /*d0e0*/  STL [R1+0x10], R3 ;  /* 0x0000100301007387 */ /* 0x0001e60000100800 */
[----:B------:R-:W-:Y:S05]  /*d0f0*/  @P0 BRA `(.L_x_262) ;  /* 0x0000000400740947 */ /* 0x000fea0003800000 */
[----:B------:R-:W2:Y:S01]  /*d100*/  S2R R14, SR_CTAID.X ;  /* 0x00000000000e7919 */ /* 0x000ea20000002500 */
[----:B------:R-:W4:Y:S01]  /*d110*/  LDC.64 R8, c[0x0][0x628] ;  /* 0x00018a00ff087b82 */ /* 0x000f220000000a00 */
[----:B------:R-:W-:Y:S01]  /*d120*/  ULDC UR20, c[0x0][0x150] ;  /* 0x0000540000147ab9 */ /* 0x000fe20000000800 */
[----:B------:R-:W-:Y:S01]  /*d130*/  IMAD.MOV.U32 R6, RZ, RZ, R19 ;  /* 0x000000ffff067224 */ /* 0x000fe200078e0013 */
[----:B------:R-:W0:Y:S01]  /*d140*/  S2R R16, SR_CTAID.Y ;  /* 0x0000000000107919 */ /* 0x000e220000002600 */
[----:B------:R-:W-:-:S04]  /*d150*/  IMAD.MOV.U32 R7, RZ, RZ, R22 ;  /* 0x000000ffff077224 */ /* 0x000fc800078e0016 */
[----:B------:R-:W0:Y:S08]  /*d160*/  LDC R17, c[0x0][0x144] ;  /* 0x00005100ff117b82 */ /* 0x000e300000000800 */
[----:B------:R-:W0:Y:S08]  /*d170*/  LDC R10, c[0x0][0x630] ;  /* 0x00018c00ff0a7b82 */ /* 0x000e300000000800 */
[----:B------:R-:W0:Y:S01]  /*d180*/  LDC.64 R12, c[0x0][0x620] ;  /* 0x00018800ff0c7b82 */ /* 0x000e220000000a00 */
[----:B----4-:R-:W-:-:S04]  /*d190*/  ISETP.NE.U32.AND P0, PT, R8, RZ, PT ;  /* 0x000000ff0800720c */ /* 0x010fc80003f05070 */
[----:B------:R-:W-:Y:S02]  /*d1a0*/  ISETP.NE.AND.EX P0, PT, R9, RZ, PT, P0 ;  /* 0x000000ff0900720c */ /* 0x000fe40003f05300 */
[----:B--2---:R-:W-:-:S05]  /*d1b0*/  I2FP.F32.U32 R0, R14 ;  /* 0x0000000e00007245 */ /* 0x004fca0000201000 */
[----:B------:R-:W-:-:S04]  /*d1c0*/  FMUL R0, R0, UR20 ;  /* 0x0000001400007c20 */ /* 0x000fc80008400000 */
[----:B------:R2:W4:Y:S02]  /*d1d0*/  F2I.U32.TRUNC.NTZ R15, R0 ;  /* 0x00000000000f7305 */ /* 0x000524000020f000 */
[----:B------:R-:W-:Y:S05]  /*d1e0*/  @!P0 BRA `(.L_x_263) ;  /* 0x0000000000288947 */ /* 0x000fea0003800000 */
[----:B--2---:R-:W2:Y:S02]  /*d1f0*/  LDC R0, c[0x0][0x634] ;  /* 0x00018d00ff007b82 */ /* 0x004ea40000000800 */
[----:B--2---:R-:W-:-:S05]  /*d200*/  IADD3 R7, P0, R19, R0, RZ ;  /* 0x0000000013077210 */ /* 0x004fca0007f1e0ff */
[----:B------:R-:W-:-:S04]  /*d210*/  IMAD.X R11, RZ, RZ, R22, P0 ;  /* 0x000000ffff0b7224 */ /* 0x000fc800000e0616 */
[----:B0-----:R-:W-:-:S04]  /*d220*/  IMAD.WIDE.U32 R2, R11, R8, RZ ;  /* 0x000000080b027225 */ /* 0x001fc800078e00ff */
[----:B------:R-:W-:-:S04]  /*d230*/  IMAD.WIDE.U32 R4, P0, R7, R9, R2 ;  /* 0x0000000907047225 */ /* 0x000fc80007800002 */
[----:B------:R-:W-:-:S04]  /*d240*/  IMAD.WIDE.U32 R2, R7, R8, RZ ;  /* 0x0000000807027225 */ /* 0x000fc800078e00ff */
[----:B------:R-:W-:Y:S01]  /*d250*/  IMAD.X R7, RZ, RZ, RZ, P0 ;  /* 0x000000ffff077224 */ /* 0x000fe200000e06ff */
[----:B------:R-:W-:Y:S01]  /*d260*/  IADD3 RZ, P0, R3, R4, RZ ;  /* 0x0000000403ff7210 */ /* 0x000fe20007f1e0ff */
[----:B------:R-:W-:-:S04]  /*d270*/  IMAD.MOV.U32 R6, RZ, RZ, R5 ;  /* 0x000000ffff067224 */ /* 0x000fc800078e0005 */
[----:B------:R-:W-:-:S08]  /*d280*/  IMAD.WIDE.U32.X R6, R11, R9, R6, P0 ;  /* 0x000000090b067225 */ /* 0x000fd000000e0406 */
.L_x_263:
[-CC-:B0-----:R-:W-:Y:S01]  /*d290*/  SHF.R.U64 R11, R6, R10.reuse, R7.reuse ;  /* 0x0000000a060b7219 */ /* 0x181fe20000001207 */
[----:B------:R-:W0:Y:S01]  /*d2a0*/  LDC.64 R20, c[0x0][0x640] ;  /* 0x00019000ff147b82 */ /* 0x000e220000000a00 */
[----:B--2---:R-:W-:Y:S01]  /*d2b0*/  SHF.R.U32.HI R0, RZ, R10, R7 ;  /* 0x0000000aff007219 */ /* 0x004fe20000011607 */
[----:B------:R-:W-:Y:S01]  /*d2c0*/  IMAD.MOV.U32 R2, RZ, RZ, R19 ;  /* 0x000000ffff027224 */ /* 0x000fe200078e0013 */
[----:B------:R-:W-:Y:S01]  /*d2d0*/  IADD3 R5, P0, RZ, -R11, RZ ;  /* 0x8000000bff057210 */ /* 0x000fe20007f1e0ff */
[----:B----4-:R-:W-:Y:S01]  /*d2e0*/  IMAD.MOV R15, RZ, RZ, -R15 ;  /* 0x000000ffff0f7224 */ /* 0x010fe200078e0a0f */
[----:B------:R-:W-:Y:S01]  /*d2f0*/  ULDC UR20, c[0x0][0x154] ;  /* 0x0000550000147ab9 */ /* 0x000fe20000000800 */
[----:B------:R-:W-:Y:S02]  /*d300*/  IMAD.MOV.U32 R7, RZ, RZ, 0x1 ;  /* 0x00000001ff077424 */ /* 0x000fe400078e00ff */
[----:B------:R-:W2:Y:S01]  /*d310*/  LDC R4, c[0x0][0x618] ;  /* 0x00018600ff047b82 */ /* 0x000ea20000000800 */
[----:B------:R-:W-:-:S02]  /*d320*/  IMAD.X R3, RZ, RZ, ~R0, P0 ;  /* 0x000000ffff037224 */ /* 0x000fc400000e0e00 */
[----:B------:R-:W-:Y:S02]  /*d330*/  IMAD R17, R17, R15, R14 ;  /* 0x0000000f11117224 */ /* 0x000fe400078e020e */
[-C--:B------:R-:W-:Y:S02]  /*d340*/  IMAD R0, R3, R12.reuse, RZ ;  /* 0x0000000c03007224 */ /* 0x080fe400078e02ff */
[----:B------:R-:W-:Y:S01]  /*d350*/  IMAD.MOV.U32 R3, RZ, RZ, R22 ;  /* 0x000000ffff037224 */ /* 0x000fe200078e0016 */
[----:B------:R-:W4:Y:S01]  /*d360*/  LDC R6, c[0x0][0x608] ;  /* 0x00018200ff067b82 */ /* 0x000f220000000800 */
[----:B------:R-:W-:-:S04]  /*d370*/  IMAD.WIDE.U32 R2, R5, R12, R2 ;  /* 0x0000000c05027225 */ /* 0x000fc800078e0002 */
[----:B------:R-:W-:-:S03]  /*d380*/  IMAD R5, R5, R13, R0 ;  /* 0x0000000d05057224 */ /* 0x000fc600078e0200 */
[----:B------:R-:W5:Y:S01]  /*d390*/  LDC R18, c[0x0][0x658] ;  /* 0x00019600ff127b82 */ /* 0x000f620000000800 */
[----:B------:R-:W-:Y:S01]  /*d3a0*/  I2FP.F32.U32 R0, R16 ;  /* 0x0000001000007245 */ /* 0x000fe20000201000 */
[----:B------:R-:W-:Y:S01]  /*d3b0*/  IMAD.IADD R3, R3, 0x1, R5 ;  /* 0x0000000103037824 */ /* 0x000fe200078e0205 */
[----:B0-----:R-:W-:Y:S01]  /*d3c0*/  ISETP.NE.U32.AND P0, PT, R20, RZ, PT ;  /* 0x000000ff1400720c */ /* 0x001fe20003f05070 */
[----:B------:R-:W-:Y:S02]  /*d3d0*/  IMAD.MOV.U32 R5, RZ, RZ, -0x1 ;  /* 0xffffffffff057424 */ /* 0x000fe400078e00ff */
[----:B------:R-:W-:Y:S02]  /*d3e0*/  FMUL R0, R0, UR20 ;  /* 0x0000001400007c20 */ /* 0x000fe40008400000 */
[----:B------:R-:W0:Y:S01]  /*d3f0*/  LDC R15, c[0x0][0x148] ;  /* 0x00005200ff0f7b82 */ /* 0x000e220000000800 */
[----:B--2---:R-:W-:Y:S01]  /*d400*/  SHF.R.U64 R10, R2, R4, R3 ;  /* 0x00000004020a7219 */ /* 0x004fe20000001203 */
[----:B------:R2:W0:Y:S01]  /*d410*/  F2I.U32.TRUNC.NTZ R13, R0 ;  /* 0x00000000000d7305 */ /* 0x000422000020f000 */
[----:B------:R-:W-:-:S02]  /*d420*/  ISETP.NE.AND.EX P0, PT, R21, RZ, PT, P0 ;  /* 0x000000ff1500720c */ /* 0x000fc40003f05300 */
[----:B------:R-:W-:-:S03]  /*d430*/  SHF.R.U32.HI R3, RZ, R4, R3 ;  /* 0x00000004ff037219 */ /* 0x000fc60000011603 */
[----:B------:R-:W0:Y:S01]  /*d440*/  LDC R14, c[0x0][0x600] ;  /* 0x00018000ff0e7b82 */ /* 0x000e220000000800 */
[-CC-:B----4-:R-:W-:Y:S02]  /*d450*/  SHF.R.U64 R8, R10, R6.reuse, R3.reuse ;  /* 0x000000060a087219 */ /* 0x190fe40000001203 */
[----:B------:R-:W-:-:S05]  /*d460*/  SHF.R.U32.HI R3, RZ, R6, R3 ;  /* 0x00000006ff037219 */ /* 0x000fca0000011603 */
[----:B------:R-:W4:Y:S01]  /*d470*/  LDC R22, c[0x0][0x648] ;  /* 0x00019200ff167b82 */ /* 0x000f220000000800 */
[-CC-:B-----5:R-:W-:Y:S02]  /*d480*/  SHF.R.U64 R12, R8, R18.reuse, R3.reuse ;  /* 0x00000012080c7219 */ /* 0x1a0fe40000001203 */
[-C--:B------:R-:W-:Y:S02]  /*d490*/  SHF.L.U32 R5, R5, R18.reuse, RZ ;  /* 0x0000001205057219 */ /* 0x080fe400000006ff */
[-C--:B------:R-:W-:Y:S01]  /*d4a0*/  SHF.R.U32.HI R3, RZ, R18.reuse, R3 ;  /* 0x00000012ff037219 */ /* 0x080fe20000011603 */
[----:B------:R-:W-:Y:S01]  /*d4b0*/  IMAD.MOV.U32 R2, RZ, RZ, R12 ;  /* 0x000000ffff027224 */ /* 0x000fe200078e000c */
[----:B------:R-:W-:Y:S01]  /*d4c0*/  SHF.L.U32 R18, R7, R18, RZ ;  /* 0x0000001207127219 */ /* 0x000fe200000006ff */
[----:B------:R-:W0:Y:S01]  /*d4d0*/  LDC R23, c[0x0][0x638] ;  /* 0x00018e00ff177b82 */ /* 0x000e220000000800 */
[----:B------:R-:W-:-:S07]  /*d4e0*/  LOP3.LUT R19, RZ, R5, RZ, 0x33, !PT ;  /* 0x00000005ff137212 */ /* 0x000fce00078e33ff */
[----:B-1----:R-:W1:Y:S01]  /*d4f0*/  LDC R24, c[0x0][0x610] ;  /* 0x00018400ff187b82 */ /* 0x002e620000000800 */
[----:B--2---:R-:W-:Y:S05]  /*d500*/  @!P0 BRA `(.L_x_264) ;  /* 0x0000000000288947 */ /* 0x004fea0003800000 */
        /* <DEDUP_REMOVED lines=10> */
.L_x_264:
[----:B----4-:R-:W-:Y:S01]  /*d5b0*/  SHF.R.U64 R0, R2, R22, R3 ;  /* 0x0000001602007219 */ /* 0x010fe20000001203 */
[----:B0-----:R-:W-:Y:S01]  /*d5c0*/  VIADD R7, R14, 0xffffffff ;  /* 0xffffffff0e077836 */ /* 0x001fe20000000000 */
[----:B------:R-:W-:Y:S01]  /*d5d0*/  LOP3.LUT R5, R8, R19, RZ, 0xc0, !PT ;  /* 0x0000001308057212 */ /* 0x000fe200078ec0ff */
[----:B------:R-:W-:Y:S02]  /*d5e0*/  IMAD.MOV R13, RZ, RZ, -R13 ;  /* 0x000000ffff0d7224 */ /* 0x000fe400078e0a0d */
[----:B------:R-:W-:Y:S02]  /*d5f0*/  IMAD.MOV R3, RZ, RZ, -R0 ;  /* 0x000000ffff037224 */ /* 0x000fe400078e0a00 */
[----:B------:R-:W-:Y:S01]  /*d600*/  IMAD R2, R18, R0, R5 ;  /* 0x0000000012027224 */ /* 0x000fe200078e0205 */
[----:B------:R-:W-:Y:S01]  /*d610*/  LOP3.LUT R5, R10, R7, RZ, 0xc0, !PT ;  /* 0x000000070a057212 */ /* 0x000fe200078ec0ff */
[----:B------:R-:W-:Y:S02]  /*d620*/  @P3 IMAD R17, R15, R13, R16 ;  /* 0x0000000d0f113224 */ /* 0x000fe400078e0210 */
[----:B------:R-:W-:-:S02]  /*d630*/  IMAD R0, R3, R23, R12 ;  /* 0x0000001703007224 */ /* 0x000fc400078e020c */
[----:B------:R-:W-:Y:S02]  /*d640*/  IMAD.MOV.U32 R4, RZ, RZ, 0x1 ;  /* 0x00000001ff047424 */ /* 0x000fe400078e00ff */
[----:B-1----:R-:W-:Y:S02]  /*d650*/  IMAD R2, R2, R24, R17 ;  /* 0x0000001802027224 */ /* 0x002fe400078e0211 */
[----:B------:R-:W-:Y:S01]  /*d660*/  IMAD R3, R0, R14, R5 ;  /* 0x0000000e00037224 */ /* 0x000fe200078e0205 */
[----:B------:R-:W-:-:S04]  /*d670*/  PRMT R0, R4, 0x7610, R0 ;  /* 0x0000761004007816 */ /* 0x000fc80000000000 */
[----:B------:R-:W-:Y:S02]  /*d680*/  SEL R4, R3, R2, !P3 ;  /* 0x0000000203047207 */ /* 0x000fe40005800000 */
[----:B------:R-:W-:-:S03]  /*d690*/  SEL R2, R2, R3, !P3 ;  /* 0x0000000302027207 */ /* 0x000fc60005800000 */
[----:B------:R2:W-:Y:S04]  /*d6a0*/  STL [R1+0x10], R4 ;  /* 0x0000100401007387 */ /* 0x0005e80000100800 */
[----:B------:R2:W-:Y:S04]  /*d6b0*/  STL [R1], R11 ;  /* 0x0000000b01007387 */ /* 0x0005e80000100800 */
[----:B------:R2:W-:Y:S02]  /*d6c0*/  STL [R1+0xc], R2 ;  /* 0x00000c0201007387 */ /* 0x0005e40000100800 */
.L_x_262:
[----:B------:R-:W-:Y:S01]  /*d6d0*/  LOP3.LUT P0, RZ, R0, 0xff, RZ, 0xc0, !PT ;  /* 0x000000ff00ff7812 */ /* 0x000fe2000780c0ff */
[----:B------:R-:W-:-:S12]  /*d6e0*/  ULOP3.LUT UR13, UR13, 0x1, URZ, 0x3c, !UPT ;  /* 0x000000010d0d7892 */ /* 0x000fd8000f8e3c3f */
[----:B------:R-:W-:Y:S05]  /*d6f0*/  @P0 BRA `(.L_x_265) ;  /* 0xffffff3c009c0947 */ /* 0x000fea000383ffff */
[----:B------:R-:W-:Y:S05]  /*d700*/  EXIT ;  /* 0x000000000000794d */ /* 0x000fea0003800000 */
.L_x_13:
[----:B------:R-:W-:-:S08]  /*d710*/  ISETP.NE.AND P0, PT, RZ, UR8, PT ;  /* 0x00000008ff007c0c */ /* 0x000fd0000bf05270 */
[----:B0123--:R-:W0:-:S00]  /*d720*/  USETMAXREG.DEALLOC.CTAPOOL 0x28 ;  /* 0x00000028000079c8 */ /* 0x00fe0000080e0500 */
[----:B------:R-:W-:Y:S05]  /*d730*/  @P0 EXIT ;  /* 0x000000000000094d */ /* 0x000fea0003800000 */
[----:B0-----:R-:W-:Y:S01]  /*d740*/  LOP3.LUT P0, RZ, R0, 0xff, RZ, 0xc0, !PT ;  /* 0x000000ff00ff7812 */ /* 0x001fe2000780c0ff */
[----:B------:R-:W-:Y:S02]  /*d750*/  IMAD.MOV.U32 R0, RZ, RZ, 0x1 ;  /* 0x00000001ff007424 */ /* 0x000fe400078e00ff */
[----:B------:R-:W-:-:S10]  /*d760*/  IMAD.MOV.U32 R8, RZ, RZ, RZ ;  /* 0x000000ffff087224 */ /* 0x000fd400078e00ff */
[----:B------:R-:W-:Y:S05]  /*d770*/  @!P0 BRA `(.L_x_266) ;  /* 0x0000000c00408947 */ /* 0x000fea0003800000 */
[----:B------:R-:W-:Y:S01]  /*d780*/  LOP3.LUT P0, RZ, R3, 0x1f, RZ, 0xc0, !PT ;  /* 0x0000001f03ff7812 */ /* 0x000fe2000780c0ff */
[----:B------:R-:W-:Y:S01]  /*d790*/  ULDC UR8, c[0x0][0x658] ;  /* 0x0001960000087ab9 */ /* 0x000fe20000000800 */
[----:B------:R-:W-:Y:S01]  /*d7a0*/  UMOV UR9, 0xffffffff ;  /* 0xffffffff00097882 */ /* 0x000fe20000000000 */
[----:B------:R-:W-:Y:S01]  /*d7b0*/  BSSY B0, `(.L_x_266) ;  /* 0x00000cc000007945 */ /* 0x000fe20003800000 */
[----:B------:R-:W-:Y:S01]  /*d7c0*/  USHF.L.U32 UR9, UR9, UR8, URZ ;  /* 0x0000000809097299 */ /* 0x000fe2000800063f */
[C---:B------:R-:W-:Y:S01]  /*d7d0*/  ISETP.NE.AND P2, PT, R2.reuse, RZ, PT ;  /* 0x000000ff0200720c */ /* 0x040fe20003f45270 */
[----:B------:R-:W-:Y:S01]  /*d7e0*/  IMAD.MOV.U32 R9, RZ, RZ, 0x1 ;  /* 0x00000001ff097424 */ /* 0x000fe200078e00ff */
[----:B------:R-:W-:Y:S01]  /*d7f0*/  ISETP.NE.OR P0, PT, R2, RZ, !P0 ;  /* 0x000000ff0200720c */ /* 0x000fe20004705670 */
[----:B------:R-:W-:Y:S01]  /*d800*/  IMAD.MOV.U32 R0, RZ, RZ, 0x1 ;  /* 0x00000001ff007424 */ /* 0x000fe200078e00ff */
[----:B------:R-:W-:Y:S01]  /*d810*/  ULDC UR4, c[0x0][0x600] ;  /* 0x0001800000047ab9 */ /* 0x000fe20000000800 */
[----:B------:R-:W-:Y:S01]  /*d820*/  IMAD.MOV.U32 R8, RZ, RZ, RZ ;  /* 0x000000ffff087224 */ /* 0x000fe200078e00ff */
[----:B------:R-:W-:Y:S01]  /*d830*/  UMOV UR10, 0x1 ;  /* 0x00000001000a7882 */ /* 0x000fe20000000000 */
[----:B------:R-:W-:-:S02]  /*d840*/  UIADD3 UR24, UR6, 0x1, URZ ;  /* 0x0000000106187890 */ /* 0x000fc4000fffe03f */
[----:B------:R-:W-:Y:S02]  /*d850*/  ULOP3.LUT UR25, UR5, 0x2, URZ, 0xfc, !UPT ;  /* 0x0000000205197892 */ /* 0x000fe4000f8efc3f */
[----:B------:R-:W-:Y:S02]  /*d860*/  UIADD3 UR18, UR4, -0x1, URZ ;  /* 0xffffffff04127890 */ /* 0x000fe4000fffe03f */
[----:B------:R-:W-:Y:S02]  /*d870*/  USHF.L.U32 UR20, UR10, UR8, URZ ;  /* 0x000000080a147299 */ /* 0x000fe4000800063f */
[----:B------:R-:W-:Y:S01]  /*d880*/  ULOP3.LUT UR19, URZ, UR9, URZ, 0x33, !UPT ;  /* 0x000000093f137292 */ /* 0x000fe2000f8e333f */
[----:B------:R-:W-:-:S11]  /*d890*/  ULDC.64 UR22, c[0x0][0x198] ;  /* 0x0000660000167ab9 */ /* 0x000fd60000000a00 */
.L_x_278:
[----:B------:R-:W-:-:S03]  /*d8a0*/  UMOV UR4, 0xffffffff ;  /* 0xffffffff00047882 */ /* 0x000fc60000000000 */
[----:B01----:R-:W-:Y:S05]  /*d8b0*/  BRA.DIV UR4, `(.L_x_267) ;  /* 0x0000001204647947 */ /* 0x003fea000b800000 */
[----:B------:R-:W-:-:S13]  /*d8c0*/  ELECT P1, URZ, PT ;  /* 0x00000000003f782f */ /* 0x000fda0003820000 */
.L_x_293:
[----:B------:R-:W0:Y:S01]  /*d8d0*/  LDC R2, c[0x0][0x28c] ;  /* 0x0000a300ff027b82 */ /* 0x000e220000000800 */
[----:B------:R-:W-:Y:S01]  /*d8e0*/  BSSY B1, `(.L_x_268) ;  /* 0x000003b000017945 */ /* 0x000fe20003800000 */
[----:B0-----:R-:W-:-:S13]  /*d8f0*/  ISETP.LT.OR P1, PT, R2, 0x1, !P1 ;  /* 0x000000010200780c */ /* 0x001fda0004f21670 */
[----:B------:R-:W-:Y:S05]  /*d900*/  @P1 BRA `(.L_x_269) ;  /* 0x0000000000e01947 */ /* 0x000fea0003800000 */
[----:B------:R-:W2:Y:S04]  /*d910*/  LDL.LU R4, [R1+0x10] ;  /* 0x0000100001047983 */ /* 0x000ea80000300800 */
[----:B------:R-:W3:Y:S01]  /*d920*/  LDL.LU R3, [R1+0xc] ;  /* 0x00000c0001037983 */ /* 0x000ee20000300800 */
[----:B------:R-:W-:Y:S02]  /*d930*/  IMAD.MOV.U32 R12, RZ, RZ, RZ ;  /* 0x000000ffff0c7224 */ /* 0x000fe400078e00ff */
[----:B------:R-:W-:Y:S02]  /*d940*/  IMAD.U32 R13, RZ, RZ, UR24 ;  /* 0x00000018ff0d7e24 */ /* 0x000fe4000f8e00ff */
[----:B------:R-:W-:Y:S02]  /*d950*/  IMAD.MOV.U32 R2, RZ, RZ, R0 ;  /* 0x000000ffff027224 */ /* 0x000fe400078e0000 */
[----:B--2---:R-:W-:-:S02]  /*d960*/  IMAD R6, R4, 0xe0, RZ ;  /* 0x000000e004067824 */ /* 0x004fc400078e02ff */
[----:B---3--:R-:W-:Y:S02]  /*d970*/  IMAD.SHL.U32 R7, R3, 0x40, RZ ;  /* 0x0000004003077824 */ /* 0x008fe400078e00ff */
[----:B------:R-:W-:-:S07]  /*d980*/  IMAD.MOV.U32 R3, RZ, RZ, R8 ;  /* 0x000000ffff037224 */ /* 0x000fce00078e0008 */
.L_x_273:
[----:B------:R-:W0:Y:S01]  /*d990*/  S2R R5, SR_CgaCtaId ;  /* 0x0000000000057919 */ /* 0x000e220000008800 */
[----:B------:R-:W-:-:S04]  /*d9a0*/  MOV R4, 0x400 ;  /* 0x0000040000047802 */ /* 0x000fc80000000f00 */
[----:B0-----:R-:W-:Y:S02]  /*d9b0*/  LEA R10, R5, R4, 0x18 ;  /* 0x00000004050a7211 */ /* 0x001fe400078ec0ff */
[----:B------:R-:W-:Y:S01]  /*d9c0*/  SHF.L.U32 R4, R2, 0x1f, RZ ;  /* 0x0000001f02047819 */ /* 0x000fe200000006ff */
[----:B------:R-:W0:Y:S02]  /*d9d0*/  @!P2 LDC R5, c[0x0][0x500] ;  /* 0x00014000ff05ab82 */ /* 0x000e240000000800 */
[----:B------:R-:W-:-:S04]  /*d9e0*/  IMAD R11, R3, 0x8, R10 ;  /* 0x00000008030b7824 */ /* 0x000fc800078e020a */
[----:B------:R-:W1:Y:S02]  /*d9f0*/  SYNCS.PHASECHK.TRANS64.TRYWAIT P1, [R11+URZ+0x30], R4 ;  /* 0x000030040b0075a7 */ /* 0x000e64000802017f */
[----:B-1----:R-:W-:Y:S05]  /*da00*/  @!P1 BRA `(.L_x_270) ;  /* 0x0000001000309947 */ /* 0x002fea0003800000 */
.L_x_294:
[----:B------:R-:W-:Y:S01]  /*da10*/  UPRMT UR4, UR25, 0x9910, URZ ;  /* 0x0000991019047896 */ /* 0x000fe2000800003f */
[----:B0-----:R0:W-:Y:S03]  /*da20*/  @!P2 SYNCS.ARRIVE.TRANS64 RZ, [R11+URZ], R5 ;  /* 0x000000050bffa9a7 */ /* 0x0011e6000800003f */
[----:B------:R-:W-:-:S06]  /*da30*/  UISETP.NE.AND UP0, UPT, UR4, 0x2, UPT ;  /* 0x000000020400788c */ /* 0x000fcc000bf05270 */
[----:B------:R-:W-:-:S13]  /*da40*/  PLOP3.LUT P1, PT, PT, PT, UP0, 0x80, 0x0 ;  /* 0x000000000000781c */ /* 0x000fda0003f2f008 */
[----:B0-----:R-:W-:Y:S05]  /*da50*/  @P1 BRA `(.L_x_271) ;  /* 0x0000000000041947 */ /* 0x001fea0003800000 */
[----:B------:R-:W-:Y:S01]  /*da60*/  BPT.TRAP 0x1 ;  /* 0x000000040000795c */ /* 0x000fe20000300000 */
.L_x_271:
[----:B------:R-:W-:Y:S05]  /*da70*/  @P0 BRA `(.L_x_272) ;  /* 0x0000000000040947 */ /* 0x000fea0003800000 */
[----:B------:R-:W-:Y:S01]  /*da80*/  BPT.TRAP 0x1 ;  /* 0x000000040000795c */ /* 0x000fe20000300000 */
.L_x_272:
[----:B------:R-:W2:Y:S01]  /*da90*/  LDL R5, [R1] ;  /* 0x0000000001057983 */ /* 0x000ea20000100800 */
[--C-:B-1----:R-:W-:Y:S01]  /*daa0*/  IMAD R4, R3, 0x2000, R10.reuse ;  /* 0x0000200003047824 */ /* 0x102fe200078e020a */
[----:B------:R-:W-:Y:S01]  /*dab0*/  R2UR UR9, R11 ;  /* 0x000000000b0972ca */ /* 0x000fe200000e0000 */
[----:B------:R-:W-:Y:S01]  /*dac0*/  IMAD R10, R3, 0x7000, R10 ;  /* 0x00007000030a7824 */ /* 0x000fe200078e020a */
[----:B------:R-:W-:Y:S01]  /*dad0*/  UIADD3 UR14, UP0, UR22, 0xf0, URZ ;  /* 0x000000f0160e7890 */ /* 0x000fe2000ff1e03f */
[----:B------:R-:W-:Y:S01]  /*dae0*/  VIADD R13, R13, 0xffffffff ;  /* 0xffffffff0d0d7836 */ /* 0x000fe20000000000 */
[----:B------:R-:W-:Y:S01]  /*daf0*/  R2UR UR4, R4 ;  /* 0x00000000040472ca */ /* 0x000fe200000e0000 */
[----:B------:R-:W-:Y:S01]  /*db00*/  UIADD3 UR28, UP1, UR22, 0x1f0, URZ ;  /* 0x000001f0161c7890 */ /* 0x000fe2000ff3e03f */
[----:B------:R-:W-:Y:S01]  /*db10*/  R2UR UR8, R10 ;  /* 0x000000000a0872ca */ /* 0x000fe200000e0000 */
[----:B------:R-:W-:Y:S01]  /*db20*/  UIADD3.X UR15, URZ, UR23, URZ, UP0, !UPT ;  /* 0x000000173f0f7290 */ /* 0x000fe200087fe43f */
[----:B------:R-:W-:Y:S01]  /*db30*/  R2UR UR11, R7 ;  /* 0x00000000070b72ca */ /* 0x000fe200000e0000 */
[----:B------:R-:W-:Y:S01]  /*db40*/  VIADD R3, R3, 0x1 ;  /* 0x0000000103037836 */ /* 0x000fe20000000000 */
[----:B------:R-:W-:Y:S01]  /*db50*/  R2UR UR10, R12 ;  /* 0x000000000c0a72ca */ /* 0x000fe200000e0000 */
[----:B------:R-:W-:Y:S01]  /*db60*/  UIADD3.X UR29, URZ, UR23, URZ, UP1, !UPT ;  /* 0x000000173f1d7290 */ /* 0x000fe20008ffe43f */
[----:B------:R-:W-:Y:S01]  /*db70*/  R2UR UR21, R6 ;  /* 0x00000000061572ca */ /* 0x000fe200000e0000 */
[----:B------:R-:W-:Y:S01]  /*db80*/  UMOV UR16, 0x0 ;  /* 0x0000000000107882 */ /* 0x000fe20000000000 */
[----:B------:R-:W-:Y:S01]  /*db90*/  ISETP.GT.AND P4, PT, R13, 0x1, PT ;  /* 0x000000010d00780c */ /* 0x000fe20003f84270 */
[----:B------:R-:W-:Y:S01]  /*dba0*/  UMOV UR17, 0x10000000 ;  /* 0x1000000000117882 */ /* 0x000fe20000000000 */
[C---:B------:R-:W-:Y:S01]  /*dbb0*/  ISETP.NE.AND P1, PT, R3.reuse, 0x6, PT ;  /* 0x000000060300780c */ /* 0x040fe20003f25270 */
[----:B------:R-:W-:Y:S01]  /*dbc0*/  UIADD3 UR4, UR4, 0x180, URZ ;  /* 0x0000018004047890 */ /* 0x000fe2000fffe03f */
[----:B------:R-:W-:Y:S01]  /*dbd0*/  VIADD R12, R12, 0x80 ;  /* 0x000000800c0c7836 */ /* 0x000fe20000000000 */
[----:B------:R-:W-:Y:S01]  /*dbe0*/  UIADD3 UR13, UR8, 0xc180, URZ ;  /* 0x0000c180080d7890 */ /* 0x000fe2000fffe03f */
[----:B------:R-:W-:-:S04]  /*dbf0*/  SEL R3, R3, RZ, P1 ;  /* 0x000000ff03037207 */ /* 0x000fc80000800000 */
[----:B------:R-:W-:Y:S01]  /*dc00*/  UMOV UR8, UR4 ;  /* 0x0000000400087c82 */ /* 0x000fe20008000000 */
[----:B--2---:R-:W-:Y:S02]  /*dc10*/  R2UR UR12, R5 ;  /* 0x00000000050c72ca */ /* 0x004fe400000e0000 */
[----:B------:R-:W-:-:S04]  /*dc20*/  SEL R5, RZ, 0x1, P1 ;  /* 0x00000001ff057807 */ /* 0x000fc80000800000 */
[----:B------:R-:W-:-:S07]  /*dc30*/  LOP3.LUT R2, R2, R5, RZ, 0x3c, !PT ;  /* 0x0000000502027212 */ /* 0x000fce00078e3cff */
[----:B------:R0:W-:Y:S02]  /*dc40*/  UTMALDG.3D [UR8], [UR14], desc[UR16] ;  /* 0x000010080e0075b4 */ /* 0x0001e40008011000 */
[----:B0-----:R-:W-:Y:S01]  /*dc50*/  UMOV UR8, UR13 ;  /* 0x0000000d00087c82 */ /* 0x001fe20008000000 */
[----:B------:R-:W-:Y:S02]  /*dc60*/  UMOV UR11, UR21 ;  /* 0x00000015000b7c82 */ /* 0x000fe40008000000 */
[----:B------:R0:W-:Y:S02]  /*dc70*/  UTMALDG.3D [UR8], [UR28], desc[UR16] ;  /* 0x000010081c0075b4 */ /* 0x0001e40008011000 */
[----:B0-----:R-:W-:Y:S05]  /*dc80*/  @P4 BRA `(.L_x_273) ;  /* 0xfffffffc00404947 */ /* 0x001fea000383ffff */
.L_x_269:
[----:B------:R-:W-:Y:S05]  /*dc90*/  BSYNC B1 ;  /* 0x0000000000017941 */ /* 0x000fea0003800000 */
.L_x_268:
[----:B------:R-:W2:Y:S01]  /*dca0*/  LDL.LU R15, [R1+0x4] ;  /* 0x00000400010f7983 */ /* 0x000ea20000300800 */
[----:B------:R-:W-:Y:S01]  /*dcb0*/  LOP3.LUT P5, RZ, R9, 0xff, RZ, 0xc0, !PT ;  /* 0x000000ff09ff7812 */ /* 0x000fe200078ac0ff */
[----:B------:R-:W-:Y:S01]  /*dcc0*/  VIADD R8, R8, UR6 ;  /* 0x0000000608087c36 */ /* 0x000fe20008000000 */
[----:B------:R-:W-:Y:S01]  /*dcd0*/  UISETP.GE.U32.AND UP0, UPT, UR6, 0x6, UPT ;  /* 0x000000060600788c */ /* 0x000fe2000bf06070 */
[----:B------:R-:W3:Y:S01]  /*dce0*/  LDL.LU R14, [R1+0x8] ;  /* 0x00000800010e7983 */ /* 0x000ee20000300800 */
[----:B------:R-:W-:Y:S01]  /*dcf0*/  IMAD.U32 R5, RZ, RZ, UR6 ;  /* 0x00000006ff057e24 */ /* 0x000fe2000f8e00ff */
[----:B------:R-:W-:Y:S01]  /*dd00*/  ULDC.64 UR8, c[0x0][0x650] ;  /* 0x0001940000087ab9 */ /* 0x000fe20000000a00 */
[----:B------:R-:W-:Y:S01]  /*dd10*/  ISETP.GT.U32.AND P1, PT, R8, 0x5, PT ;  /* 0x000000050800780c */ /* 0x000fe20003f24070 */
[----:B------:R-:W-:Y:S01]  /*dd20*/  BSSY B1, `(.L_x_274) ;  /* 0x0000072000017945 */ /* 0x000fe20003800000 */
[----:B------:R-:W-:Y:S02]  /*dd30*/  PLOP3.LUT P4, PT, PT, PT, UP0, 0x80, 0x0 ;  /* 0x000000000000781c */ /* 0x000fe40003f8f008 */
[----:B------:R-:W-:-:S02]  /*dd40*/  ISETP.LT.U32.AND P1, PT, R5, 0x6, P1 ;  /* 0x000000060500780c */ /* 0x000fc40000f21070 */
[----:B------:R-:W-:Y:S01]  /*dd50*/  PRMT R9, RZ, 0x7610, R9 ;  /* 0x00007610ff097816 */ /* 0x000fe20000000009 */
[----:B------:R-:W0:Y:S01]  /*dd60*/  @P5 S2R R3, SR_CgaCtaId ;  /* 0x0000000000035919 */ /* 0x000e220000008800 */
[----:B------:R-:W-:-:S04]  /*dd70*/  @P5 MOV R2, 0x400 ;  /* 0x0000040000025802 */ /* 0x000fc80000000f00 */
[----:B0-----:R-:W-:Y:S01]  /*dd80*/  @P5 LEA R4, R3, R2, 0x18 ;  /* 0x0000000203045211 */ /* 0x001fe200078ec0ff */
[----:B------:R-:W-:-:S03]  /*dd90*/  IMAD.WIDE.U32 R2, R8, -0x55555555, RZ ;  /* 0xaaaaaaab08027825 */ /* 0x000fc600078e00ff */
[----:B------:R0:W-:Y:S02]  /*dda0*/  @P5 SYNCS.ARRIVE.TRANS64.A1T0 RZ, [R4+URZ+0x98], RZ ;  /* 0x000098ff04ff59a7 */ /* 0x0001e4000810003f */
[----:B------:R-:W-:Y:S02]  /*ddb0*/  SHF.R.U32.HI R5, RZ, 0x2, R3 ;  /* 0x00000002ff057819 */ /* 0x000fe40000011603 */
[----:B------:R-:W-:Y:S02]  /*ddc0*/  SEL R3, RZ, 0x1, !P1 ;  /* 0x00000001ff037807 */ /* 0x000fe40004800000 */
[----:B------:R-:W-:Y:S01]  /*ddd0*/  PRMT R2, RZ, 0x7610, R2 ;  /* 0x00007610ff027816 */ /* 0x000fe20000000002 */
[----:B------:R-:W-:Y:S01]  /*dde0*/  IMAD R8, R5, -0x6, R8 ;  /* 0xfffffffa05087824 */ /* 0x000fe200078e0208 */
[----:B------:R-:W-:Y:S01]  /*ddf0*/  LOP3.LUT R0, R0, R3, RZ, 0x3c, !PT ;  /* 0x0000000300007212 */ /* 0x000fe200078e3cff */
[----:B0-----:R-:W-:Y:S02]  /*de00*/  IMAD.MOV.U32 R4, RZ, RZ, -0x1 ;  /* 0xffffffffff047424 */ /* 0x001fe400078e00ff */
[----:B------:R-:W-:Y:S01]  /*de10*/  IMAD.MOV.U32 R3, RZ, RZ, -0x1 ;  /* 0xffffffffff037424 */ /* 0x000fe200078e00ff */
[----:B------:R-:W-:Y:S01]  /*de20*/  @P4 LOP3.LUT R0, R0, 0x1, R5, 0x78, !PT ;  /* 0x0000000100004812 */ /* 0x000fe200078e7805 */
[----:B------:R-:W-:Y:S01]  /*de30*/  IMAD.MOV.U32 R5, RZ, RZ, -0x1 ;  /* 0xffffffffff057424 */ /* 0x000fe200078e00ff */
[----:B---3--:R-:W-:-:S04]  /*de40*/  IADD3 R14, P5, R14, UR26, RZ ;  /* 0x0000001a0e0e7c10 */ /* 0x008fc8000ffbe0ff */
[----:B--2---:R-:W-:Y:S01]  /*de50*/  IADD3.X R15, R15, UR7, RZ, P5, !PT ;  /* 0x000000070f0f7c10 */ /* 0x004fe2000affe4ff */
[----:B------:R0:W-:Y:S01]  /*de60*/  STL [R1+0x8], R14 ;  /* 0x0000080e01007387 */ /* 0x0001e20000100800 */
[----:B------:R-:W-:-:S03]  /*de70*/  ISETP.GE.U32.AND P1, PT, R14, UR8, PT ;  /* 0x000000080e007c0c */ /* 0x000fc6000bf26070 */
[----:B------:R0:W-:Y:S01]  /*de80*/  STL [R1+0x4], R15 ;  /* 0x0000040f01007387 */ /* 0x0001e20000100800 */
[----:B------:R-:W-:-:S03]  /*de90*/  ISETP.GE.U32.AND.EX P1, PT, R15, UR9, PT, P1 ;  /* 0x000000090f007c0c */ /* 0x000fc6000bf26110 */
[----:B------:R0:W-:Y:S04]  /*dea0*/  STL [R1+0xc], R5 ;  /* 0x00000c0501007387 */ /* 0x0001e80000100800 */
[----:B------:R0:W-:Y:S04]  /*deb0*/  STL [R1+0x10], R4 ;  /* 0x0000100401007387 */ /* 0x0001e80000100800 */
[----:B------:R0:W-:Y:S02]  /*dec0*/  STL [R1], R3 ;  /* 0x0000000301007387 */ /* 0x0001e40000100800 */
[----:B------:R-:W-:Y:S05]  /*ded0*/  @P1 BRA `(.L_x_275) ;  /* 0x0000000400581947 */ /* 0x000fea0003800000 */
[----:B------:R-:W-:Y:S01]  /*dee0*/  ULDC.64 UR8, c[0x0][0x628] ;  /* 0x00018a0000087ab9 */ /* 0x000fe20000000a00 */
[----:B------:R-:W1:Y:S01]  /*def0*/  S2R R12, SR_CTAID.X ;  /* 0x00000000000c7919 */ /* 0x000e620000002500 */
[----:B------:R-:W-:Y:S01]  /*df00*/  ISETP.NE.U32.AND P1, PT, RZ, UR8, PT ;  /* 0x00000008ff007c0c */ /* 0x000fe2000bf25070 */
[----:B------:R-:W-:Y:S01]  /*df10*/  ULDC UR10, c[0x0][0x630] ;  /* 0x00018c00000a7ab9 */ /* 0x000fe20000000800 */
[----:B------:R-:W-:Y:S01]  /*df20*/  IMAD.MOV.U32 R2, RZ, RZ, R14 ;  /* 0x000000ffff027224 */ /* 0x000fe200078e000e */
[----:B------:R-:W2:Y:S01]  /*df30*/  S2R R10, SR_CTAID.Y ;  /* 0x00000000000a7919 */ /* 0x000ea20000002600 */
[----:B------:R-:W-:Y:S01]  /*df40*/  ISETP.NE.AND.EX P1, PT, RZ, UR9, PT, P1 ;  /* 0x00000009ff007c0c */ /* 0x000fe2000bf25310 */
[----:B0-----:R-:W-:-:S12]  /*df50*/  IMAD.MOV.U32 R3, RZ, RZ, R15 ;  /* 0x000000ffff037224 */ /* 0x001fd800078e000f */
[----:B------:R-:W-:Y:S05]  /*df60*/  @!P1 BRA `(.L_x_276) ;  /* 0x0000000000289947 */ /* 0x000fea0003800000 */
[----:B------:R-:W-:Y:S02]  /*df70*/  ULDC UR4, c[0x0][0x634] ;  /* 0x00018d0000047ab9 */ /* 0x000fe40000000800 */
[----:B------:R-:W-:-:S05]  /*df80*/  IADD3 R7, P1, R14, UR4, RZ ;  /* 0x000000040e077c10 */ /* 0x000fca000ff3e0ff */
[----:B------:R-:W-:-:S04]  /*df90*/  IMAD.X R11, RZ, RZ, R15, P1 ;  /* 0x000000ffff0b7224 */ /* 0x000fc800008e060f */
[----:B------:R-:W-:-:S04]  /*dfa0*/  IMAD.WIDE.U32 R4, R11, UR8, RZ ;  /* 0x000000080b047c25 */ /* 0x000fc8000f8e00ff */
[----:B------:R-:W-:-:S04]  /*dfb0*/  IMAD.WIDE.U32 R4, P1, R7, UR9, R4 ;  /* 0x0000000907047c25 */ /* 0x000fc8000f820004 */
[----:B------:R-:W-:-:S04]  /*dfc0*/  IMAD.WIDE.U32 R6, R7, UR8, RZ ;  /* 0x0000000807067c25 */ /* 0x000fc8000f8e00ff */
[----:B------:R-:W-:Y:S01]  /*dfd0*/  IMAD.X R3, RZ, RZ, RZ, P1 ;  /* 0x000000ffff037224 */ /* 0x000fe200008e06ff */
[----:B------:R-:W-:Y:S01]  /*dfe0*/  IADD3 RZ, P1, R7, R4, RZ ;  /* 0x0000000407ff7210 */ /* 0x000fe20007f3e0ff */
[----:B------:R-:W-:-:S04]  /*dff0*/  IMAD.MOV.U32 R2, RZ, RZ, R5 ;  /* 0x000000ffff027224 */ /* 0x000fc800078e0005 */
[----:B------:R-:W-:-:S08]  /*e000*/  IMAD.WIDE.U32.X R2, R11, UR9, R2, P1 ;  /* 0x000000090b027c25 */ /* 0x000fd000088e0402 */
.L_x_276:
[--C-:B------:R-:W-:Y:S01]  /*e010*/  SHF.R.U64 R11, R2, UR10, R3.reuse ;  /* 0x0000000a020b7c19 */ /* 0x100fe20008001203 */
[----:B------:R-:W-:Y:S01]  /*e020*/  ULDC.64 UR8, c[0x0][0x620] ;  /* 0x0001880000087ab9 */ /* 0x000fe20000000a00 */
[----:B------:R-:W-:Y:S01]  /*e030*/  SHF.R.U32.HI R2, RZ, UR10, R3 ;  /* 0x0000000aff027c19 */ /* 0x000fe20008011603 */
[----:B------:R-:W-:Y:S01]  /*e040*/  IMAD.MOV.U32 R3, RZ, RZ, R15 ;  /* 0x000000ffff037224 */ /* 0x000fe200078e000f */
[----:B------:R-:W-:Y:S01]  /*e050*/  IADD3 R5, P1, RZ, -R11, RZ ;  /* 0x8000000bff057210 */ /* 0x000fe20007f3e0ff */
[----:B------:R-:W-:Y:S01]  /*e060*/  ULDC UR4, c[0x0][0x150] ;  /* 0x0000540000047ab9 */ /* 0x000fe20000000800 */
[----:B-1----:R-:W-:Y:S01]  /*e070*/  I2FP.F32.U32 R6, R12 ;  /* 0x0000000c00067245 */ /* 0x002fe20000201000 */
[----:B------:R-:W0:Y:S01]  /*e080*/  LDC R7, c[0x0][0x144] ;  /* 0x00005100ff077b82 */ /* 0x000e220000000800 */
[----:B------:R-:W-:Y:S01]  /*e090*/  ULDC.64 UR10, c[0x0][0x640] ;  /* 0x00019000000a7ab9 */ /* 0x000fe20000000a00 */
[----:B------:R-:W-:Y:S01]  /*e0a0*/  IMAD.X R2, RZ, RZ, ~R2, P1 ;  /* 0x000000ffff027224 */ /* 0x000fe200008e0e02 */
[----:B------:R-:W-:Y:S01]  /*e0b0*/  ISETP.NE.U32.AND P1, PT, RZ, UR10, PT ;  /* 0x0000000aff007c0c */ /* 0x000fe2000bf25070 */
[----:B------:R-:W-:Y:S01]  /*e0c0*/  FMUL R6, R6, UR4 ;  /* 0x0000000406067c20 */ /* 0x000fe20008400000 */
[----:B------:R-:W-:Y:S01]  /*e0d0*/  ULDC UR4, c[0x0][0x618] ;  /* 0x0001860000047ab9 */ /* 0x000fe20000000800 */
[----:B------:R-:W-:Y:S01]  /*e0e0*/  IMAD R4, R2, UR8, RZ ;  /* 0x0000000802047c24 */ /* 0x000fe2000f8e02ff */
[----:B------:R-:W-:Y:S01]  /*e0f0*/  ISETP.NE.AND.EX P1, PT, RZ, UR11, PT, P1 ;  /* 0x0000000bff007c0c */ /* 0x000fe2000bf25310 */
[----:B------:R-:W-:Y:S01]  /*e100*/  IMAD.MOV.U32 R2, RZ, RZ, R14 ;  /* 0x000000ffff027224 */ /* 0x000fe200078e000e */
[----:B------:R-:W1:Y:S01]  /*e110*/  LDC R15, c[0x0][0x148] ;  /* 0x00005200ff0f7b82 */ /* 0x000e620000000800 */
[----:B------:R-:W3:Y:S02]  /*e120*/  F2I.U32.TRUNC.NTZ R6, R6 ;  /* 0x0000000600067305 */ /* 0x000ee4000020f000 */
[----:B------:R-:W-:Y:S01]  /*e130*/  IMAD.WIDE.U32 R2, R5, UR8, R2 ;  /* 0x0000000805027c25 */ /* 0x000fe2000f8e0002 */
[----:B------:R-:W-:-:S03]  /*e140*/  ULDC UR8, c[0x0][0x154] ;  /* 0x0000550000087ab9 */ /* 0x000fc60000000800 */
[----:B------:R-:W-:Y:S01]  /*e150*/  IMAD R5, R5, UR9, R4 ;  /* 0x0000000905057c24 */ /* 0x000fe2000f8e0204 */
[----:B------:R-:W-:-:S03]  /*e160*/  ULDC UR9, c[0x0][0x608] ;  /* 0x0001820000097ab9 */ /* 0x000fc60000000800 */
[----:B------:R-:W-:-:S05]  /*e170*/  IMAD.IADD R3, R3, 0x1, R5 ;  /* 0x0000000103037824 */ /* 0x000fca00078e0205 */
[----:B------:R-:W-:Y:S01]  /*e180*/  SHF.R.U64 R13, R2, UR4, R3 ;  /* 0x00000004020d7c19 */ /* 0x000fe20008001203 */
[----:B---3--:R-:W-:Y:S01]  /*e190*/  IMAD.MOV R6, RZ, RZ, -R6 ;  /* 0x000000ffff067224 */ /* 0x008fe200078e0a06 */
[----:B--2---:R-:W-:-:S03]  /*e1a0*/  I2FP.F32.U32 R2, R10 ;  /* 0x0000000a00027245 */ /* 0x004fc60000201000 */
[----:B0-----:R-:W-:Y:S02]  /*e1b0*/  IMAD R12, R7, R6, R12 ;  /* 0x00000006070c7224 */ /* 0x001fe400078e020c */
[----:B------:R-:W-:Y:S01]  /*e1c0*/  FMUL R4, R2, UR8 ;  /* 0x0000000802047c20 */ /* 0x000fe20008400000 */
[----:B------:R-:W-:Y:S01]  /*e1d0*/  SHF.R.U32.HI R2, RZ, UR4, R3 ;  /* 0x00000004ff027c19 */ /* 0x000fe20008011603 */
[----:B------:R-:W-:Y:S02]  /*e1e0*/  ULDC UR4, c[0x0][0x658] ;  /* 0x0001960000047ab9 */ /* 0x000fe40000000800 */
[----:B------:R0:W2:Y:S01]  /*e1f0*/  F2I.U32.TRUNC.NTZ R18, R4 ;  /* 0x0000000400127305 */ /* 0x0000a2000020f000 */
[--C-:B------:R-:W-:Y:S02]  /*e200*/  SHF.R.U64 R16, R13, UR9, R2.reuse ;  /* 0x000000090d107c19 */ /* 0x100fe40008001202 */
[----:B------:R-:W-:-:S04]  /*e210*/  SHF.R.U32.HI R3, RZ, UR9, R2 ;  /* 0x00000009ff037c19 */ /* 0x000fc80008011602 */
[--C-:B------:R-:W-:Y:S02]  /*e220*/  SHF.R.U64 R14, R16, UR4, R3.reuse ;  /* 0x00000004100e7c19 */ /* 0x100fe40008001203 */
[----:B------:R-:W-:-:S03]  /*e230*/  SHF.R.U32.HI R3, RZ, UR4, R3 ;  /* 0x00000004ff037c19 */ /* 0x000fc60008011603 */
[----:B------:R-:W-:Y:S01]  /*e240*/  IMAD.MOV.U32 R2, RZ, RZ, R14 ;  /* 0x000000ffff027224 */ /* 0x000fe200078e000e */
[----:B01----:R-:W-:Y:S06]  /*e250*/  @!P1 BRA `(.L_x_277) ;  /* 0x0000000000289947 */ /* 0x003fec0003800000 */
        /* <DEDUP_REMOVED lines=10> */
.L_x_277:
[----:B------:R-:W-:Y:S01]  /*e300*/  ULDC UR4, c[0x0][0x648] ;  /* 0x0001920000047ab9 */ /* 0x000fe20000000800 */
[----:B--2---:R-:W-:Y:S01]  /*e310*/  IMAD.MOV R18, RZ, RZ, -R18 ;  /* 0x000000ffff127224 */ /* 0x004fe200078e0a12 */
[----:B------:R-:W-:Y:S01]  /*e320*/  SHF.R.U64 R3, R2, UR4, R3 ;  /* 0x0000000402037c19 */ /* 0x000fe20008001203 */
[----:B------:R-:W-:Y:S01]  /*e330*/  ULDC UR4, c[0x0][0x638] ;  /* 0x00018e0000047ab9 */ /* 0x000fe20000000800 */
[----:B------:R-:W-:Y:S01]  /*e340*/  LOP3.LUT R2, R16, UR19, RZ, 0xc0, !PT ;  /* 0x0000001310027c12 */ /* 0x000fe2000f8ec0ff */
[----:B------:R-:W-:Y:S01]  /*e350*/  @P3 IMAD R12, R15, R18, R10 ;  /* 0x000000120f0c3224 */ /* 0x000fe200078e020a */
[----:B------:R-:W-:Y:S01]  /*e360*/  LOP3.LUT R13, R13, UR18, RZ, 0xc0, !PT ;  /* 0x000000120d0d7c12 */ /* 0x000fe2000f8ec0ff */
[----:B------:R-:W-:Y:S01]  /*e370*/  IMAD.MOV R5, RZ, RZ, -R3 ;  /* 0x000000ffff057224 */ /* 0x000fe200078e0a03 */
[----:B------:R-:W-:Y:S01]  /*e380*/  ULDC UR8, c[0x0][0x610] ;  /* 0x0001840000087ab9 */ /* 0x000fe20000000800 */
[----:B------:R-:W-:Y:S02]  /*e390*/  IMAD R3, R3, UR20, R2 ;  /* 0x0000001403037c24 */ /* 0x000fe4000f8e0202 */
[----:B------:R-:W-:Y:S01]  /*e3a0*/  IMAD R14, R5, UR4, R14 ;  /* 0x00000004050e7c24 */ /* 0x000fe2000f8e020e */
[----:B------:R-:W-:Y:S01]  /*e3b0*/  ULDC UR4, c[0x0][0x600] ;  /* 0x0001800000047ab9 */ /* 0x000fe20000000800 */
[----:B------:R-:W-:-:S02]  /*e3c0*/  IMAD R3, R3, UR8, R12 ;  /* 0x0000000803037c24 */ /* 0x000fc4000f8e020c */
[----:B------:R-:W-:Y:S02]  /*e3d0*/  IMAD R14, R14, UR4, R13 ;  /* 0x000000040e0e7c24 */ /* 0x000fe4000f8e020d */
[----:B------:R-:W-:-:S03]  /*e3e0*/  IMAD.MOV.U32 R2, RZ, RZ, 0x1 ;  /* 0x00000001ff027424 */ /* 0x000fc600078e00ff */
[----:B------:R-:W-:Y:S02]  /*e3f0*/  SEL R4, R14, R3, !P3 ;  /* 0x000000030e047207 */ /* 0x000fe40005800000 */
[----:B------:R-:W-:-:S03]  /*e400*/  SEL R3, R3, R14, !P3 ;  /* 0x0000000e03037207 */ /* 0x000fc60005800000 */
[----:B------:R1:W-:Y:S04]  /*e410*/  STL [R1+0x10], R4 ;  /* 0x0000100401007387 */ /* 0x0003e80000100800 */
[----:B------:R1:W-:Y:S04]  /*e420*/  STL [R1], R11 ;  /* 0x0000000b01007387 */ /* 0x0003e80000100800 */
[----:B------:R1:W-:Y:S02]  /*e430*/  STL [R1+0xc], R3 ;  /* 0x00000c0301007387 */ /* 0x0003e40000100800 */
.L_x_275:
[----:B------:R-:W-:Y:S05]  /*e440*/  BSYNC B1 ;  /* 0x0000000000017941 */ /* 0x000fea0003800000 */
.L_x_274:
[----:B------:R-:W-:-:S13]  /*e450*/  LOP3.LUT P1, RZ, R2, 0xff, RZ, 0xc0, !PT ;  /* 0x000000ff02ff7812 */ /* 0x000fda000782c0ff */
[----:B------:R-:W-:Y:S05]  /*e460*/  @P1 BRA `(.L_x_278) ;  /* 0xfffffff4000c1947 */ /* 0x000fea000383ffff */
[----:B------:R-:W-:Y:S05]  /*e470*/  BSYNC B0 ;  /* 0x0000000000007941 */ /* 0x000fea0003800000 */
.L_x_266:
[----:B------:R-:W-:-:S03]  /*e480*/  UMOV UR4, 0xffffffff ;  /* 0xffffffff00047882 */ /* 0x000fc60000000000 */
[----:B------:R-:W-:Y:S05]  /*e490*/  BRA.DIV UR4, `(.L_x_279) ;  /* 0x0000000604a07947 */ /* 0x000fea000b800000 */
[----:B------:R-:W-:-:S13]  /*e4a0*/  ELECT P0, URZ, PT ;  /* 0x00000000003f782f */ /* 0x000fda0003800000 */
.L_x_297:
[----:B------:R-:W-:Y:S04]  /*e4b0*/  BSSY B0, `(.L_x_280) ;  /* 0x000003e000007945 */ /* 0x000fe80003800000 */
[----:B------:R-:W-:Y:S05]  /*e4c0*/  @!P0 BRA `(.L_x_281) ;  /* 0x0000000000f08947 */ /* 0x000fea0003800000 */
[----:B------:R-:W-:-:S04]  /*e4d0*/  ULOP3.LUT UR4, UR5, 0x2, URZ, 0xfc, !UPT ;  /* 0x0000000205047892 */ /* 0x000fc8000f8efc3f */
[----:B------:R-:W-:-:S06]  /*e4e0*/  UISETP.NE.AND UP0, UPT, UR4, 0x3, UPT ;  /* 0x000000030400788c */ /* 0x000fcc000bf05270 */
[----:B------:R-:W-:-:S13]  /*e4f0*/  PLOP3.LUT P0, PT, PT, PT, UP0, 0x80, 0x0 ;  /* 0x000000000000781c */ /* 0x000fda0003f0f008 */
[----:B------:R-:W-:Y:S05]  /*e500*/  @!P0 BRA `(.L_x_282) ;  /* 0x0000000000048947 */ /* 0x000fea0003800000 */
[----:B------:R-:W-:Y:S01]  /*e510*/  BPT.TRAP 0x1 ;  /* 0x000000040000795c */ /* 0x000fe20000300000 */
.L_x_282:
[----:B01----:R-:W0:Y:S01]  /*e520*/  S2R R3, SR_CgaCtaId ;  /* 0x0000000000037919 */ /* 0x003e220000008800 */
[----:B------:R-:W-:-:S04]  /*e530*/  MOV R2, 0x400 ;  /* 0x0000040000027802 */ /* 0x000fc80000000f00 */
[----:B0-----:R-:W-:Y:S02]  /*e540*/  LEA R3, R3, R2, 0x18 ;  /* 0x0000000203037211 */ /* 0x001fe400078ec0ff */
[----:B------:R-:W-:-:S03]  /*e550*/  SHF.L.U32 R2, R0, 0x1f, RZ ;  /* 0x0000001f00027819 */ /* 0x000fc600000006ff */
[----:B------:R-:W-:-:S04]  /*e560*/  VIADD R3, R3, 0x30 ;  /* 0x0000003003037836 */ /* 0x000fc80000000000 */
[C---:B------:R-:W-:Y:S02]  /*e570*/  IMAD R7, R8.reuse, 0x8, R3 ;  /* 0x0000000808077824 */ /* 0x040fe400078e0203 */
[----:B------:R-:W-:Y:S02]  /*e580*/  VIADD R8, R8, 0x1 ;  /* 0x0000000108087836 */ /* 0x000fe40000000000 */
[----:B------:R-:W0:Y:S03]  /*e590*/  SYNCS.PHASECHK.TRANS64.TRYWAIT P0, [R7+URZ], R2 ;  /* 0x00000002070075a7 */ /* 0x000e26000800017f */
[----:B------:R-:W-:-:S04]  /*e5a0*/  ISETP.NE.AND P1, PT, R8, 0x6, PT ;  /* 0x000000060800780c */ /* 0x000fc80003f25270 */
[----:B------:R-:W-:Y:S02]  /*e5b0*/  SEL R5, RZ, 0x1, P1 ;  /* 0x00000001ff057807 */ /* 0x000fe40000800000 */
[----:B------:R-:W-:Y:S02]  /*e5c0*/  SEL R8, R8, RZ, P1 ;  /* 0x000000ff08087207 */ /* 0x000fe40000800000 */
[----:B------:R-:W-:-:S03]  /*e5d0*/  LOP3.LUT R5, R0, R5, RZ, 0x3c, !PT ;  /* 0x0000000500057212 */ /* 0x000fc600078e3cff */
[----:B------:R-:W-:Y:S01]  /*e5e0*/  IMAD R9, R8, 0x8, R3 ;  /* 0x0000000808097824 */ /* 0x000fe200078e0203 */
[----:B------:R-:W-:Y:S01]  /*e5f0*/  SHF.L.U32 R4, R5, 0x1f, RZ ;  /* 0x0000001f05047819 */ /* 0x000fe200000006ff */
[----:B0-----:R-:W-:Y:S06]  /*e600*/  @!P0 BRA `(.L_x_283) ;  /* 0x0000000400688947 */ /* 0x001fec0003800000 */
.L_x_298:
[----:B------:R-:W1:Y:S01]  /*e610*/  SYNCS.PHASECHK.TRANS64.TRYWAIT P0, [R9+URZ], R4 ;  /* 0x00000004090075a7 */ /* 0x000e62000800017f */
[----:B------:R-:W-:-:S05]  /*e620*/  VIADD R0, R8, 0x1 ;  /* 0x0000000108007836 */ /* 0x000fca0000000000 */
[----:B------:R-:W-:-:S04]  /*e630*/  ISETP.NE.AND P1, PT, R0, 0x6, PT ;  /* 0x000000060000780c */ /* 0x000fc80003f25270 */
[----:B0-----:R-:W-:Y:S02]  /*e640*/  SEL R2, RZ, 0x1, P1 ;  /* 0x00000001ff027807 */ /* 0x001fe40000800000 */
[----:B------:R-:W-:Y:S02]  /*e650*/  SEL R0, R0, RZ, P1 ;  /* 0x000000ff00007207 */ /* 0x000fe40000800000 */
[----:B------:R-:W-:-:S03]  /*e660*/  LOP3.LUT R7, R5, R2, RZ, 0x3c, !PT ;  /* 0x0000000205077212 */ /* 0x000fc600078e3cff */
[----:B------:R-:W-:Y:S01]  /*e670*/  IMAD R6, R0, 0x8, R3 ;  /* 0x0000000800067824 */ /* 0x000fe200078e0203 */
[----:B------:R-:W-:Y:S01]  /*e680*/  SHF.L.U32 R5, R7, 0x1f, RZ ;  /* 0x0000001f07057819 */ /* 0x000fe200000006ff */
[----:B-1----:R-:W-:Y:S06]  /*e690*/  @!P0 BRA `(.L_x_284) ;  /* 0x0000000400588947 */ /* 0x002fec0003800000 */
.L_x_299:
[----:B------:R-:W1:Y:S01]  /*e6a0*/  SYNCS.PHASECHK.TRANS64.TRYWAIT P0, [R6+URZ], R5 ;  /* 0x00000005060075a7 */ /* 0x000e62000800017f */
[----:B------:R-:W-:-:S05]  /*e6b0*/  VIADD R0, R0, 0x1 ;  /* 0x0000000100007836 */ /* 0x000fca0000000000 */
[----:B------:R-:W-:-:S04]  /*e6c0*/  ISETP.NE.AND P1, PT, R0, 0x6, PT ;  /* 0x000000060000780c */ /* 0x000fc80003f25270 */
[----:B------:R-:W-:Y:S02]  /*e6d0*/  SEL R2, RZ, 0x1, P1 ;  /* 0x00000001ff027807 */ /* 0x000fe40000800000 */
[----:B------:R-:W-:Y:S02]  /*e6e0*/  SEL R0, R0, RZ, P1 ;  /* 0x000000ff00007207 */ /* 0x000fe40000800000 */
[----:B------:R-:W-:-:S03]  /*e6f0*/  LOP3.LUT R7, R7, R2, RZ, 0x3c, !PT ;  /* 0x0000000207077212 */ /* 0x000fc600078e3cff */
[----:B0-----:R-:W-:Y:S01]  /*e700*/  IMAD R9, R0, 0x8, R3 ;  /* 0x0000000800097824 */ /* 0x001fe200078e0203 */
[----:B------:R-:W-:Y:S01]  /*e710*/  SHF.L.U32 R4, R7, 0x1f, RZ ;  /* 0x0000001f07047819 */ /* 0x000fe200000006ff */
[----:B-1----:R-:W-:Y:S06]  /*e720*/  @!P0 BRA `(.L_x_285) ;  /* 0x0000000400488947 */ /* 0x002fec0003800000 */
.L_x_300:
        /* <DEDUP_REMOVED lines=9> */
.L_x_301:
[----:B------:R-:W1:Y:S01]  /*e7c0*/  SYNCS.PHASECHK.TRANS64.TRYWAIT P0, [R6+URZ], R5 ;  /* 0x00000005060075a7 */ /* 0x000e62000800017f */
[----:B------:R-:W-:-:S05]  /*e7d0*/  VIADD R0, R0, 0x1 ;  /* 0x0000000100007836 */ /* 0x000fca0000000000 */
[----:B------:R-:W-:-:S04]  /*e7e0*/  ISETP.NE.AND P1, PT, R0, 0x6, PT ;  /* 0x000000060000780c */ /* 0x000fc80003f25270 */
[----:B------:R-:W-:Y:S02]  /*e7f0*/  SEL R2, RZ, 0x1, P1 ;  /* 0x00000001ff027807 */ /* 0x000fe40000800000 */
[----:B------:R-:W-:Y:S02]  /*e800*/  SEL R0, R0, RZ, P1 ;  /* 0x000000ff00007207 */ /* 0x000fe40000800000 */
[----:B------:R-:W-:Y:S01]  /*e810*/  LOP3.LUT R2, R7, R2, RZ, 0x3c, !PT ;  /* 0x0000000207027212 */ /* 0x000fe200078e3cff */
[----:B-1----:R-:W-:Y:S06]  /*e820*/  @!P0 BRA `(.L_x_287) ;  /* 0x0000000400308947 */ /* 0x002fec0003800000 */
.L_x_302:
[----:B------:R-:W-:Y:S01]  /*e830*/  IMAD R3, R0, 0x8, R3 ;  /* 0x0000000800037824 */ /* 0x000fe200078e0203 */
[----:B------:R-:W-:-:S07]  /*e840*/  SHF.L.U32 R0, R2, 0x1f, RZ ;  /* 0x0000001f02007819 */ /* 0x000fce00000006ff */
.L_x_288:
[----:B--2---:R2:W3:Y:S02]  /*e850*/  SYNCS.PHASECHK.TRANS64.TRYWAIT P0, [R3+URZ], R0 ;  /* 0x00000000030075a7 */ /* 0x0044e4000800017f */
[----:B---3--:R-:W-:Y:S05]  /*e860*/  @!P0 NANOSLEEP.SYNCS 0x989680 ;  /* 0x009896800000895d */ /* 0x008fea0003900000 */
[----:B------:R-:W3:Y:S02]  /*e870*/  @!P0 SYNCS.PHASECHK.TRANS64 P0, [R3+URZ], R0 ;  /* 0x00000000030085a7 */ /* 0x000ee4000800007f */
[----:B---3--:R-:W-:Y:S05]  /*e880*/  @!P0 BRA `(.L_x_288) ;  /* 0xfffffffc00f08947 */ /* 0x008fea000383ffff */
.L_x_281:
[----:B------:R-:W-:Y:S05]  /*e890*/  BSYNC B0 ;  /* 0x0000000000007941 */ /* 0x000fea0003800000 */
.L_x_280:
[----:B------:R-:W-:Y:S05]  /*e8a0*/  EXIT ;  /* 0x000000000000794d */ /* 0x000fea0003800000 */
.L_x_15:
[----:B----4-:R-:W-:-:S04]  /*e8b0*/  IMAD.U32 R3, RZ, RZ, UR14 ;  /* 0x0000000eff037e24 */ /* 0x010fc8000f8e00ff */
[----:B------:R4:W0:Y:S03]  /*e8c0*/  SYNCS.PHASECHK.TRANS64.TRYWAIT P0, [R3+URZ+-0x8], R0 ;  /* 0xfffff800030075a7 */ /* 0x000826000800017f */
[----:B0-----:R-:W-:Y:S05]  /*e8d0*/  @!P0 NANOSLEEP.SYNCS 0x989680 ;  /* 0x009896800000895d */ /* 0x001fea0003900000 */
[----:B------:R-:W0:Y:S02]  /*e8e0*/  @!P0 SYNCS.PHASECHK.TRANS64 P0, [R3+URZ+-0x8], R0 ;  /* 0xfffff800030085a7 */ /* 0x000e24000800007f */
[----:B0-----:R-:W-:Y:S05]  /*e8f0*/  @!P0 BRA `(.L_x_15) ;  /* 0xfffffffc00ec8947 */ /* 0x001fea000383ffff */
[----:B------:R-:W-:Y:S05]  /*e900*/  BRA `(.L_x_289) ;  /* 0xffffff2c00387947 */ /* 0x000fea000383ffff */
.L_x_20:
[----:B-1----:R-:W-:-:S04]  /*e910*/  IMAD.U32 R3, RZ, RZ, UR20 ;  /* 0x00000014ff037e24 */ /* 0x002fc8000f8e00ff */
[----:B------:R1:W2:Y:S03]  /*e920*/  SYNCS.PHASECHK.TRANS64.TRYWAIT P0, [R3+URZ], R0 ;  /* 0x00000000030075a7 */ /* 0x0002a6000800017f */
[----:B--2---:R-:W-:Y:S05]  /*e930*/  @!P0 NANOSLEEP.SYNCS 0x989680 ;  /* 0x009896800000895d */ /* 0x004fea0003900000 */
[----:B------:R-:W2:Y:S02]  /*e940*/  @!P0 SYNCS.PHASECHK.TRANS64 P0, [R3+URZ], R0 ;  /* 0x00000000030085a7 */ /* 0x000ea4000800007f */
[----:B--2---:R-:W-:Y:S05]  /*e950*/  @!P0 BRA `(.L_x_20) ;  /* 0xfffffffc00ec8947 */ /* 0x004fea000383ffff */
[----:B------:R-:W-:Y:S05]  /*e960*/  BRA `(.L_x_19) ;  /* 0xffffff3400287947 */ /* 0x000fea000383ffff */
.L_x_26:
[----:B-----5:R1:W-:Y:S02]  /*e970*/  STL [R1+0x14], R0 ;  /* 0x0000140001007387 */ /* 0x0203e40000100800 */
[----:B-1----:R-:W-:-:S04]  /*e980*/  IMAD.U32 R0, RZ, RZ, UR22 ;  /* 0x00000016ff007e24 */ /* 0x002fc8000f8e00ff */
[----:B------:R1:W2:Y:S03]  /*e990*/  SYNCS.PHASECHK.TRANS64.TRYWAIT P0, [R0+URZ], R225 ;  /* 0x000000e1000075a7 */ /* 0x0002a6000800017f */
[----:B--2---:R-:W-:Y:S05]  /*e9a0*/  @!P0 NANOSLEEP.SYNCS 0x989680 ;  /* 0x009896800000895d */ /* 0x004fea0003900000 */
[----:B------:R1:W2:Y:S02]  /*e9b0*/  @!P0 SYNCS.PHASECHK.TRANS64 P0, [R0+URZ], R225 ;  /* 0x000000e1000085a7 */ /* 0x0002a4000800007f */
[----:B-1----:R1:W5:Y:S02]  /*e9c0*/  LDL.LU R0, [R1+0x14] ;  /* 0x0000140001007983 */ /* 0x0023640000300800 */
[----:B-12---:R-:W-:Y:S05]  /*e9d0*/  @!P0 BRA `(.L_x_26) ;  /* 0xfffffffc00e48947 */ /* 0x006fea000383ffff */
[----:B------:R-:W-:Y:S05]  /*e9e0*/  BRA `(.L_x_25) ;  /* 0xffffff48002c7947 */ /* 0x000fea000383ffff */
.L_x_34:
[----:B0-----:R-:W-:-:S04]  /*e9f0*/  IMAD.U32 R25, RZ, RZ, UR14 ;  /* 0x0000000eff197e24 */ /* 0x001fc8000f8e00ff */
[----:B------:R0:W1:Y:S03]  /*ea00*/  SYNCS.PHASECHK.TRANS64.TRYWAIT P0, [R25+URZ+0x8], R24 ;  /* 0x00000818190075a7 */ /* 0x000066000800017f */
[----:B-1----:R-:W-:Y:S05]  /*ea10*/  @!P0 NANOSLEEP.SYNCS 0x989680 ;  /* 0x009896800000895d */ /* 0x002fea0003900000 */
[----:B------:R-:W1:Y:S02]  /*ea20*/  @!P0 SYNCS.PHASECHK.TRANS64 P0, [R25+URZ+0x8], R24 ;  /* 0x00000818190085a7 */ /* 0x000e64000800007f */
[----:B-1----:R-:W-:Y:S05]  /*ea30*/  @!P0 BRA `(.L_x_34) ;  /* 0xfffffffc00ec8947 */ /* 0x002fea000383ffff */
[----:B------:R-:W-:Y:S05]  /*ea40*/  BRA `(.L_x_290) ;  /* 0xffffff6000cc7947 */ /* 0x000fea000383ffff */
.L_x_267:
[----:B------:R-:W-:Y:S01]  /*ea50*/  BSSY B1, `(.L_x_291) ;  /* 0x0000006000017945 */ /* 0x000fe20003800000 */
[----:B------:R-:W-:-:S07]  /*ea60*/  IMAD.MOV.U32 R2, RZ, RZ, -0x1 ;  /* 0xffffffffff027424 */ /* 0x000fce00078e00ff */
[----:B------:R-:W-:Y:S05]  /*ea70*/  WARPSYNC.COLLECTIVE R2, `(.L_x_292) ;  /* 0x00000000020c7348 */ /* 0x000fea0003c00000 */
[----:B------:R-:W-:Y:S02]  /*ea80*/  ELECT P1, UR62, PT ;  /* 0x00000000003e782f */ /* 0x000fe40003820000 */
[----:B------:R-:W-:Y:S01]  /*ea90*/  MOV R2, UR62 ;  /* 0x0000003e00027c02 */ /* 0x000fe20008000f00 */
[----:B------:R-:W-:Y:S10]  /*eaa0*/  ENDCOLLECTIVE ;  /* 0x000000000000791b */ /* 0x000ff40003800000 */
.L_x_292:
[----:B------:R-:W-:Y:S05]  /*eab0*/  BSYNC B1 ;  /* 0x0000000000017941 */ /* 0x000fea0003800000 */
.L_x_291:
[----:B------:R-:W-:Y:S05]  /*eac0*/  BRA `(.L_x_293) ;  /* 0xffffffec00807947 */ /* 0x000fea000383ffff */
.L_x_270:
[----:B-1----:R1:W2:Y:S02]  /*ead0*/  SYNCS.PHASECHK.TRANS64.TRYWAIT P1, [R11+URZ+0x30], R4 ;  /* 0x000030040b0075a7 */ /* 0x0022a4000802017f */
[----:B--2---:R-:W-:Y:S05]  /*eae0*/  @!P1 NANOSLEEP.SYNCS 0x989680 ;  /* 0x009896800000995d */ /* 0x004fea0003900000 */
[----:B------:R-:W2:Y:S02]  /*eaf0*/  @!P1 SYNCS.PHASECHK.TRANS64 P1, [R11+URZ+0x30], R4 ;  /* 0x000030040b0095a7 */ /* 0x000ea4000802007f */
[----:B--2---:R-:W-:Y:S05]  /*eb00*/  @!P1 BRA `(.L_x_270) ;  /* 0xfffffffc00f09947 */ /* 0x004fea000383ffff */
[----:B------:R-:W-:Y:S05]  /*eb10*/  BRA `(.L_x_294) ;  /* 0xffffffec00bc7947 */ /* 0x000fea000383ffff */
.L_x_279:
[----:B------:R-:W-:Y:S01]  /*eb20*/  BSSY B0, `(.L_x_295) ;  /* 0x0000006000007945 */ /* 0x000fe20003800000 */
[----:B------:R-:W-:-:S07]  /*eb30*/  IMAD.MOV.U32 R2, RZ, RZ, -0x1 ;  /* 0xffffffffff027424 */ /* 0x000fce00078e00ff */
[----:B01----:R-:W-:Y:S05]  /*eb40*/  WARPSYNC.COLLECTIVE R2, `(.L_x_296) ;  /* 0x00000000020c7348 */ /* 0x003fea0003c00000 */
[----:B------:R-:W-:Y:S02]  /*eb50*/  ELECT P1, UR62, PT ;  /* 0x00000000003e782f */ /* 0x000fe40003820000 */
[----:B------:R-:W-:Y:S01]  /*eb60*/  MOV R2, UR62 ;  /* 0x0000003e00027c02 */ /* 0x000fe20008000f00 */
[----:B01----:R-:W-:Y:S10]  /*eb70*/  ENDCOLLECTIVE ;  /* 0x000000000000791b */ /* 0x003ff40003800000 */
.L_x_296:
[----:B------:R-:W-:Y:S05]  /*eb80*/  BSYNC B0 ;  /* 0x0000000000007941 */ /* 0x000fea0003800000 */
.L_x_295:
[----:B------:R-:W-:Y:S01]  /*eb90*/  PLOP3.LUT P0, PT, P1, PT, PT, 0x80, 0x0 ;  /* 0x000000000000781c */ /* 0x000fe20000f0f070 */
[----:B------:R-:W-:-:S12]  /*eba0*/  BRA `(.L_x_297) ;  /* 0xfffffff800407947 */ /* 0x000fd8000383ffff */
.L_x_283:
[----:B0-----:R0:W1:Y:S02]  /*ebb0*/  SYNCS.PHASECHK.TRANS64.TRYWAIT P0, [R7+URZ], R2 ;  /* 0x00000002070075a7 */ /* 0x001064000800017f */
[----:B-1----:R-:W-:Y:S05]  /*ebc0*/  @!P0 NANOSLEEP.SYNCS 0x989680 ;  /* 0x009896800000895d */ /* 0x002fea0003900000 */
[----:B------:R-:W1:Y:S02]  /*ebd0*/  @!P0 SYNCS.PHASECHK.TRANS64 P0, [R7+URZ], R2 ;  /* 0x00000002070085a7 */ /* 0x000e64000800007f */
[----:B-1----:R-:W-:Y:S05]  /*ebe0*/  @!P0 BRA `(.L_x_283) ;  /* 0xfffffffc00f08947 */ /* 0x002fea000383ffff */
[----:B------:R-:W-:Y:S05]  /*ebf0*/  BRA `(.L_x_298) ;  /* 0xfffffff800847947 */ /* 0x000fea000383ffff */
.L_x_284:
[----:B0-----:R0:W1:Y:S02]  /*ec00*/  SYNCS.PHASECHK.TRANS64.TRYWAIT P0, [R9+URZ], R4 ;  /* 0x00000004090075a7 */ /* 0x001064000800017f */
[----:B-1----:R-:W-:Y:S05]  /*ec10*/  @!P0 NANOSLEEP.SYNCS 0x989680 ;  /* 0x009896800000895d */ /* 0x002fea0003900000 */
[----:B------:R-:W1:Y:S02]  /*ec20*/  @!P0 SYNCS.PHASECHK.TRANS64 P0, [R9+URZ], R4 ;  /* 0x00000004090085a7 */ /* 0x000e64000800007f */
[----:B-1----:R-:W-:Y:S05]  /*ec30*/  @!P0 BRA `(.L_x_284) ;  /* 0xfffffffc00f08947 */ /* 0x002fea000383ffff */
[----:B------:R-:W-:Y:S05]  /*ec40*/  BRA `(.L_x_299) ;  /* 0xfffffff800947947 */ /* 0x000fea000383ffff */
.L_x_285:
[----:B0-----:R0:W1:Y:S02]  /*ec50*/  SYNCS.PHASECHK.TRANS64.TRYWAIT P0, [R6+URZ], R5 ;  /* 0x00000005060075a7 */ /* 0x001064000800017f */
[----:B-1----:R-:W-:Y:S05]  /*ec60*/  @!P0 NANOSLEEP.SYNCS 0x989680 ;  /* 0x009896800000895d */ /* 0x002fea0003900000 */
[----:B------:R-:W1:Y:S02]  /*ec70*/  @!P0 SYNCS.PHASECHK.TRANS64 P0, [R6+URZ], R5 ;  /* 0x00000005060085a7 */ /* 0x000e64000800007f */
[----:B-1----:R-:W-:Y:S05]  /*ec80*/  @!P0 BRA `(.L_x_285) ;  /* 0xfffffffc00f08947 */ /* 0x002fea000383ffff */
[----:B------:R-:W-:Y:S05]  /*ec90*/  BRA `(.L_x_300) ;  /* 0xfffffff800a47947 */ /* 0x000fea000383ffff */
.L_x_286:
[----:B0-----:R0:W1:Y:S02]  /*eca0*/  SYNCS.PHASECHK.TRANS64.TRYWAIT P0, [R9+URZ], R4 ;  /* 0x00000004090075a7 */ /* 0x001064000800017f */
[----:B-1----:R-:W-:Y:S05]  /*ecb0*/  @!P0 NANOSLEEP.SYNCS 0x989680 ;  /* 0x009896800000895d */ /* 0x002fea0003900000 */
[----:B------:R-:W1:Y:S02]  /*ecc0*/  @!P0 SYNCS.PHASECHK.TRANS64 P0, [R9+URZ], R4 ;  /* 0x00000004090085a7 */ /* 0x000e64000800007f */
[----:B-1----:R-:W-:Y:S05]  /*ecd0*/  @!P0 BRA `(.L_x_286) ;  /* 0xfffffffc00f08947 */ /* 0x002fea000383ffff */
[----:B------:R-:W-:Y:S05]  /*ece0*/  BRA `(.L_x_301) ;  /* 0xfffffff800b47947 */ /* 0x000fea000383ffff */
.L_x_287:
[----:B-1----:R1:W2:Y:S02]  /*ecf0*/  SYNCS.PHASECHK.TRANS64.TRYWAIT P0, [R6+URZ], R5 ;  /* 0x00000005060075a7 */ /* 0x0022a4000800017f */
[----:B--2---:R-:W-:Y:S05]  /*ed00*/  @!P0 NANOSLEEP.SYNCS 0x989680 ;  /* 0x009896800000895d */ /* 0x004fea0003900000 */
[----:B------:R-:W2:Y:S02]  /*ed10*/  @!P0 SYNCS.PHASECHK.TRANS64 P0, [R6+URZ], R5 ;  /* 0x00000005060085a7 */ /* 0x000ea4000800007f */
[----:B--2---:R-:W-:Y:S05]  /*ed20*/  @!P0 BRA `(.L_x_287) ;  /* 0xfffffffc00f08947 */ /* 0x004fea000383ffff */
[----:B------:R-:W-:Y:S05]  /*ed30*/  BRA `(.L_x_302) ;  /* 0xfffffff800bc7947 */ /* 0x000fea000383ffff */
.L_x_303:
[----:B------:R-:W-:-:S00]  /*ed40*/  BRA `(.L_x_303) ;  /* 0xfffffffc00fc7947 */ /* 0x000fc0000383ffff */
[----:B------:R-:W-:-:S00]  /*ed50*/  NOP ;  /* 0x0000000000007918 */ /* 0x000fc00000000000 */
        /* <DEDUP_REMOVED lines=10> */
.L_x_304:


//--------------------- .nv.shared._ZN7cutlass13device_kernelINS_4gemm6kernel13GemmUniversalIN4cute5tupleIJiiiiEEENS1_10collective13CollectiveMmaINS1_37MainloopSm90TmaGmmaWarpSpecializedFP8ILi6ENS5_IJNS4_1CILi1EEESB_SB_EEENS1_32KernelTmaWarpSpecializedPingpongEEENS5_IJNSA_ILi64EEENSA_ILi224EEENSA_ILi128EEEEEENS_12float_e4m3_tENS5_IJlSB_lEEESJ_SK_NS4_8TiledMMAINS4_8MMA_AtomIJNS4_4SM904GMMA30MMA_64x32x32_F32E4M3E4M3_SS_TNILNSO_7ScaleInE1ELSQ_1EEEEEENS4_6LayoutISC_NS5_IJNSA_ILi0EEESU_SU_EEEEENS5_IJNS4_10UnderscoreESX_SX_EEEEENS4_13SM90_TMA_LOADENS4_14ComposedLayoutINS4_7SwizzleILi3ELi4ELi3EEENS4_18smem_ptr_flag_bitsILi8EEENST_INS5_IJNSA_ILi8EEESH_EEENS5_IJSH_SB_EEEEEEEvNS4_8identityES10_S1A_vS1B_EENS_8epilogue10collective6detail29Sm90TmaWarpSpecializedAdapterINS1E_15DefaultEpilogueISJ_SK_SK_NS1D_6thread17LinearCombinationISJ_Li1EffLNS1I_9ScaleType4KindE0ELNS_15FloatRoundStyleE2ESJ_EENS1_15EpilogueDefaultEEEEEvvEEEEvNT_6ParamsE --------------------------
	.section	.nv.shared._ZN7cutlass13device_kernelINS_4gemm6kernel13GemmUniversalIN4cute5tupleIJiiiiEEENS1_10collective13CollectiveMmaINS1_37MainloopSm90TmaGmmaWarpSpecializedFP8ILi6ENS5_IJNS4_1CILi1EEESB_SB_EEENS1_32KernelTmaWarpSpecializedPingpongEEENS5_IJNSA_ILi64EEENSA_ILi224EEENSA_ILi128EEEEEENS_12float_e4m3_tENS5_IJlSB_lEEESJ_SK_NS4_8TiledMMAINS4_8MMA_AtomIJNS4_4SM904GMMA30MMA_64x32x32_F32E4M3E4M3_SS_TNILNSO_7ScaleInE1ELSQ_1EEEEEENS4_6LayoutISC_NS5_IJNSA_ILi0EEESU_SU_EEEEENS5_IJNS4_10UnderscoreESX_SX_EEEEENS4_13SM90_TMA_LOADENS4_14ComposedLayoutINS4_7SwizzleILi3ELi4ELi3EEENS4_18smem_ptr_flag_bitsILi8EEENST_INS5_IJNSA_ILi8EEESH_EEENS5_IJSH_SB_EEEEEEEvNS4_8identityES10_S1A_vS1B_EENS_8epilogue10collective6detail29Sm90TmaWarpSpecializedAdapterINS1E_15DefaultEpilogueISJ_SK_SK_NS1D_6thread17LinearCombinationISJ_Li1EffLNS1I_9ScaleType4KindE0ELNS_15FloatRoundStyleE2ESJ_EENS1_15EpilogueDefaultEEEEEvvEEEEvNT_6ParamsE,"aw",@nobits
	.sectionflags	@""
	.align	16
	.zero		1024


//--------------------- .nv.shared.reserved.0     --------------------------
	.section	.nv.shared.reserved.0,"aw",@nobits
	.weak		__nv_reservedSMEM_offset_0_alias
	.size		__nv_reservedSMEM_offset_0_alias, 0, 0
	.other		__nv_reservedSMEM_offset_0_alias,@"STO_CUDA_RESERVED_SHARED STV_DEFAULT"
__nv_reservedSMEM_offset_0_alias:
	.zero		0


//--------------------- .nv.global                --------------------------
	.section	.nv.global,"aw",@nobits
.nv.global:
	.type		_ZN40_INTERNAL_d78a2e41_4_k_cu_8b1f3a01_165284cute1_E,@object
	.size		_ZN40_INTERNAL_d78a2e41_4_k_cu_8b1f3a01_165284cute1_E,(_ZN40_INTERNAL_d78a2e41_4_k_cu_8b1f3a01_165284cuda3std3__45__cpo6cbeginE - _ZN40_INTERNAL_d78a2e41_4_k_cu_8b1f3a01_165284cute1_E)
_ZN40_INTERNAL_d78a2e41_4_k_cu_8b1f3a01_165284cute1_E:
	.zero		1
	.type		_ZN40_INTERNAL_d78a2e41_4_k_cu_8b1f3a01_165284cuda3std3__45__cpo6cbeginE,@object
	.size		_ZN40_INTERNAL_d78a2e41_4_k_cu_8b1f3a01_165284cuda3std3__45__cpo6cbeginE,(_ZN40_INTERNAL_d78a2e41_4_k_cu_8b1f3a01_165284cuda3std3__48in_placeE - _ZN40_INTERNAL_d78a2e41_4_k_cu_8b1f3a01_165284cuda3std3__45__cpo6cbeginE)
_ZN40_INTERNAL_d78a2e41_4_k_cu_8b1f3a01_165284cuda3std3__45__cpo6cbeginE:
	.zero		1
	.type		_ZN40_INTERNAL_d78a2e41_4_k_cu_8b1f3a01_165284cuda3std3__48in_placeE,@object
	.size		_ZN40_INTERNAL_d78a2e41_4_k_cu_8b1f3a01_165284cuda3std3__48in_placeE,(_ZN40_INTERNAL_d78a2e41_4_k_cu_8b1f3a01_165284cuda3std6ranges3__45__cpo9iter_moveE - _ZN40_INTERNAL_d78a2e41_4_k_cu_8b1f3a01_165284cuda3std3__48in_placeE)
_ZN40_INTERNAL_d78a2e41_4_k_cu_8b1f3a01_165284cuda3std3__48in_placeE:
	.zero		1
	.type		_ZN40_INTERNAL_d78a2e41_4_k_cu_8b1f3a01_165284cuda3std6ranges3__45__cpo9iter_moveE,@object
	.size		_ZN40_INTERNAL_d78a2e41_4_k_cu_8b1f3a01_165284cuda3std6ranges3__45__cpo9iter_moveE,(_ZN40_INTERNAL_d78a2e41_4_k_cu_8b1f3a01_165284cuda3std3__45__cpo5beginE - _ZN40_INTERNAL_d78a2e41_4_k_cu_8b1f3a01_165284cuda3std6ranges3__45__cpo9iter_moveE)
_ZN40_INTERNAL_d78a2e41_4_k_cu_8b1f3a01_165284cuda3std6ranges3__45__cpo9iter_moveE:
	.zero		1
	.type		_ZN40_INTERNAL_d78a2e41_4_k_cu_8b1f3a01_165284cuda3std3__45__cpo5beginE,@object
	.size		_ZN40_INTERNAL_d78a2e41_4_k_cu_8b1f3a01_165284cuda3std3__45__cpo5beginE,(_ZN40_INTERNAL_d78a2e41_4_k_cu_8b1f3a01_165284cuda3std3__442_GLOBAL__N__d78a2e41_4_k_cu_8b1f3a01_165286ignoreE - _ZN40_INTERNAL_d78a2e41_4_k_cu_8b1f3a01_165284cuda3std3__45__cpo5beginE)
_ZN40_INTERNAL_d78a2e41_4_k_cu_8b1f3a01_165284cuda3std3__45__cpo5beginE:
	.zero		1
	.type		_ZN40_INTERNAL_d78a2e41_4_k_cu_8b1f3a01_165284cuda3std3__442_GLOBAL__N__d78a2e41_4_k_cu_8b1f3a01_165286ignoreE,@object
	.size		_ZN40_INTERNAL_d78a2e41_4_k_cu_8b1f3a01_165284cuda3std3__442_GLOBAL__N__d78a2e41_4_k_cu_8b1f3a01_165286ignoreE,(_ZN40_INTERNAL_d78a2e41_4_k_cu_8b1f3a01_165284cute7productE - _ZN40_INTERNAL_d78a2e41_4_k_cu_8b1f3a01_165284cuda3std3__442_GLOBAL__N__d78a2e41_4_k_cu_8b1f3a01_165286ignoreE)
_ZN40_INTERNAL_d78a2e41_4_k_cu_8b1f3a01_165284cuda3std3__442_GLOBAL__N__d78a2e41_4_k_cu_8b1f3a01_165286ignoreE:
	.zero		1
	.type		_ZN40_INTERNAL_d78a2e41_4_k_cu_8b1f3a01_165284cute7productE,@object
	.size		_ZN40_INTERNAL_d78a2e41_4_k_cu_8b1f3a01_165284cute7productE,(_ZN40_INTERNAL_d78a2e41_4_k_cu_8b1f3a01_165284cuda3std3__45__cpo3endE - _ZN40_INTERNAL_d78a2e41_4_k_cu_8b1f3a01_165284cute7productE)
_ZN40_INTERNAL_d78a2e41_4_k_cu_8b1f3a01_165284cute7productE:
	.zero		1
	.type		_ZN40_INTERNAL_d78a2e41_4_k_cu_8b1f3a01_165284cuda3std3__45__cpo3endE,@object
	.size		_ZN40_INTERNAL_d78a2e41_4_k_cu_8b1f3a01_165284cuda3std3__45__cpo3endE,(_ZN40_INTERNAL_d78a2e41_4_k_cu_8b1f3a01_165284cuda3std3__419piecewise_constructE - _ZN40_INTERNAL_d78a2e41_4_k_cu_8b1f3a01_165284cuda3std3__45__cpo3endE)
_ZN40_INTERNAL_d78a2e41_4_k_cu_8b1f3a01_165284cuda3std3__45__cpo3endE:
	.zero		1
	.type		_ZN40_INTERNAL_d78a2e41_4_k_cu_8b1f3a01_165284cuda3std3__419piecewise_constructE,@object
	.size		_ZN40_INTERNAL_d78a2e41_4_k_cu_8b1f3a01_165284cuda3std3__419piecewise_constructE,(_ZN40_INTERNAL_d78a2e41_4_k_cu_8b1f3a01_165284cuda3std3__45__cpo4cendE - _ZN40_INTERNAL_d78a2e41_4_k_cu_8b1f3a01_165284cuda3std3__419piecewise_constructE)
_ZN40_INTERNAL_d78a2e41_4_k_cu_8b1f3a01_165284cuda3std3__419piecewise_constructE:
	.zero		1
	.type		_ZN40_INTERNAL_d78a2e41_4_k_cu_8b1f3a01_165284cuda3std3__45__cpo4cendE,@object
	.size		_ZN40_INTERNAL_d78a2e41_4_k_cu_8b1f3a01_165284cuda3std3__45__cpo4cendE,(_ZN40_INTERNAL_d78a2e41_4_k_cu_8b1f3a01_165284cuda3std6ranges3__45__cpo4swapE - _ZN40_INTERNAL_d78a2e41_4_k_cu_8b1f3a01_165284cuda3std3__45__cpo4cendE)
_ZN40_INTERNAL_d78a2e41_4_k_cu_8b1f3a01_165284cuda3std3__45__cpo4cendE:
	.zero		1
	.type		_ZN40_INTERNAL_d78a2e41_4_k_cu_8b1f3a01_165284cuda3std6ranges3__45__cpo4swapE,@object
	.size		_ZN40_INTERNAL_d78a2e41_4_k_cu_8b1f3a01_165284cuda3std6ranges3__45__cpo4swapE,(.L_7 - _ZN40_INTERNAL_d78a2e41_4_k_cu_8b1f3a01_165284cuda3std6ranges3__45__cpo4swapE)
_ZN40_INTERNAL_d78a2e41_4_k_cu_8b1f3a01_165284cuda3std6ranges3__45__cpo4swapE:
	.zero		1
.L_7:


//--------------------- .nv.constant0._ZN7cutlass13device_kernelINS_4gemm6kernel13GemmUniversalIN4cute5tupleIJiiiiEEENS1_10collective13CollectiveMmaINS1_37MainloopSm90TmaGmmaWarpSpecializedFP8ILi6ENS5_IJNS4_1CILi1EEESB_SB_EEENS1_32KernelTmaWarpSpecializedPingpongEEENS5_IJNSA_ILi64EEENSA_ILi224EEENSA_ILi128EEEEEENS_12float_e4m3_tENS5_IJlSB_lEEESJ_SK_NS4_8TiledMMAINS4_8MMA_AtomIJNS4_4SM904GMMA30MMA_64x32x32_F32E4M3E4M3_SS_TNILNSO_7ScaleInE1ELSQ_1EEEEEENS4_6LayoutISC_NS5_IJNSA_ILi0EEESU_SU_EEEEENS5_IJNS4_10UnderscoreESX_SX_EEEEENS4_13SM90_TMA_LOADENS4_14ComposedLayoutINS4_7SwizzleILi3ELi4ELi3EEENS4_18smem_ptr_flag_bitsILi8EEENST_INS5_IJNSA_ILi8EEESH_EEENS5_IJSH_SB_EEEEEEEvNS4_8identityES10_S1A_vS1B_EENS_8epilogue10collective6detail29Sm90TmaWarpSpecializedAdapterINS1E_15DefaultEpilogueISJ_SK_SK_NS1D_6thread17LinearCombinationISJ_Li1EffLNS1I_9ScaleType4KindE0ELNS_15FloatRoundStyleE2ESJ_EENS1_15EpilogueDefaultEEEEEvvEEEEvNT_6ParamsE --------------------------
	.section	.nv.constant0._ZN7cutlass13device_kernelINS_4gemm6kernel13GemmUniversalIN4cute5tupleIJiiiiEEENS1_10collective13CollectiveMmaINS1_37MainloopSm90TmaGmmaWarpSpecializedFP8ILi6ENS5_IJNS4_1CILi1EEESB_SB_EEENS1_32KernelTmaWarpSpecializedPingpongEEENS5_IJNSA_ILi64EEENSA_ILi224EEENSA_ILi128EEEEEENS_12float_e4m3_tENS5_IJlSB_lEEESJ_SK_NS4_8TiledMMAINS4_8MMA_AtomIJNS4_4SM904GMMA30MMA_64x32x32_F32E4M3E4M3_SS_TNILNSO_7ScaleInE1ELSQ_1EEEEEENS4_6LayoutISC_NS5_IJNSA_ILi0EEESU_SU_EEEEENS5_IJNS4_10UnderscoreESX_SX_EEEEENS4_13SM90_TMA_LOADENS4_14ComposedLayoutINS4_7SwizzleILi3ELi4ELi3EEENS4_18smem_ptr_flag_bitsILi8EEENST_INS5_IJNSA_ILi8EEESH_EEENS5_IJSH_SB_EEEEEEEvNS4_8identityES10_S1A_vS1B_EENS_8epilogue10collective6detail29Sm90TmaWarpSpecializedAdapterINS1E_15DefaultEpilogueISJ_SK_SK_NS1D_6thread17LinearCombinationISJ_Li1EffLNS1I_9ScaleType4KindE0ELNS_15FloatRoundStyleE2ESJ_EENS1_15EpilogueDefaultEEEEEvvEEEEvNT_6ParamsE,"a",@progbits
	.sectionflags	@""
	.align	4
.nv.constant0._ZN7cutlass13device_kernelINS_4gemm6kernel13GemmUniversalIN4cute5tupleIJiiiiEEENS1_10collective13CollectiveMmaINS1_37MainloopSm90TmaGmmaWarpSpecializedFP8ILi6ENS5_IJNS4_1CILi1EEESB_SB_EEENS1_32KernelTmaWarpSpecializedPingpongEEENS5_IJNSA_ILi64EEENSA_ILi224EEENSA_ILi128EEEEEENS_12float_e4m3_tENS5_IJlSB_lEEESJ_SK_NS4_8TiledMMAINS4_8MMA_AtomIJNS4_4SM904GMMA30MMA_64x32x32_F32E4M3E4M3_SS_TNILNSO_7ScaleInE1ELSQ_1EEEEEENS4_6LayoutISC_NS5_IJNSA_ILi0EEESU_SU_EEEEENS5_IJNS4_10UnderscoreESX_SX_EEEEENS4_13SM90_TMA_LOADENS4_14ComposedLayoutINS4_7SwizzleILi3ELi4ELi3EEENS4_18smem_ptr_flag_bitsILi8EEENST_INS5_IJNSA_ILi8EEESH_EEENS5_IJSH_SB_EEEEEEEvNS4_8identityES10_S1A_vS1B_EENS_8epilogue10collective6detail29Sm90TmaWarpSpecializedAdapterINS1E_15DefaultEpilogueISJ_SK_SK_NS1D_6thread17LinearCombinationISJ_Li1EffLNS1I_9ScaleType4KindE0ELNS_15FloatRoundStyleE2ESJ_EENS1_15EpilogueDefaultEEEEEvvEEEEvNT_6ParamsE:
	.zero		1664


//--------------------- SYMBOLS --------------------------

	.type		.nv.reservedSmem.offset0,@object
	.size		.nv.reservedSmem.offset0,0x4
